def gluon_tcgen05(
    a_ptr,
    b_ptr,
    c_ptr,
    M,
    N,
    K,
    stride_am,
    stride_bk,
    stride_cm,
    BLOCK_M: gl.constexpr,
    BLOCK_N: gl.constexpr,
    BLOCK_K: gl.constexpr,
    DTYPE: gl.constexpr,
    A_LAYOUT: gl.constexpr,
    B_LAYOUT: gl.constexpr,
    C_LAYOUT: gl.constexpr,
    B_SHAPE: gl.constexpr,
    TMEM_LAYOUT: gl.constexpr,
    TMEM_REG: gl.constexpr,
    TRANS_B: gl.constexpr,
    NUM_BUFFERS: gl.constexpr,
):
    a_desc = tma.make_tensor_descriptor(
        a_ptr, [M, K], [stride_am, 1], [BLOCK_M, BLOCK_K], A_LAYOUT
    )
    b_desc = tma.make_tensor_descriptor(
        b_ptr,
        [N, K] if TRANS_B else [K, N],
        [stride_bk, 1],
        B_SHAPE,
        B_LAYOUT,
    )
    c_desc = tma.make_tensor_descriptor(
        c_ptr, [M, N], [stride_cm, 1], [BLOCK_M, BLOCK_N], C_LAYOUT
    )

    a_bufs = gl.allocate_shared_memory(
        DTYPE, [NUM_BUFFERS, BLOCK_M, BLOCK_K], A_LAYOUT
    )
    b_bufs = gl.allocate_shared_memory(DTYPE, [NUM_BUFFERS] + B_SHAPE, B_LAYOUT)

    pid_m = gl.program_id(0)
    pid_n = gl.program_id(1)
    off_m = pid_m * BLOCK_M
    off_n = pid_n * BLOCK_N

    tma_bars = gl.allocate_shared_memory(
        gl.int64, [NUM_BUFFERS, 1], mbarrier.MBarrierLayout()
    )
    mma_bars = gl.allocate_shared_memory(
        gl.int64, [NUM_BUFFERS, 1], mbarrier.MBarrierLayout()
    )
    for i in gl.static_range(NUM_BUFFERS):
        mbarrier.init(tma_bars.index(i), count=1)
        mbarrier.init(mma_bars.index(i), count=1)

    acc_tmem = allocate_tensor_memory(gl.float32, [BLOCK_M, BLOCK_N], TMEM_LAYOUT)
    idx = 0
    phase = 0
    use_acc = False
    for k in range(0, K, BLOCK_K):
        a = a_bufs.index(idx)
        b = b_bufs.index(idx)
        tma_bar = tma_bars.index(idx)
        mma_bar = mma_bars.index(idx)
        mbarrier.expect(
            tma_bar, a_desc.block_type.nbytes + b_desc.block_type.nbytes
        )
        tma.async_copy_global_to_shared(a_desc, [off_m, k], tma_bar, a)
        tma.async_copy_global_to_shared(
            b_desc, [off_n, k] if TRANS_B else [k, off_n], tma_bar, b
        )
        mbarrier.wait(tma_bar, phase=phase)

        if TRANS_B:
            b = b.permute((1, 0))
        tcgen05_mma(a, b, acc_tmem, use_acc=use_acc)
        tcgen05_commit(mma_bar)
        mbarrier.wait(mma_bar, phase=phase)
        use_acc = True

        idx += 1
        if idx == NUM_BUFFERS:
            idx = 0
            phase ^= 1

    for i in gl.static_range(NUM_BUFFERS):
        mbarrier.invalidate(tma_bars.index(i))
        mbarrier.invalidate(mma_bars.index(i))

    acc = acc_tmem.load(TMEM_REG)
    c_smem = gl.allocate_shared_memory(DTYPE, [BLOCK_M, BLOCK_N], C_LAYOUT)
    c_smem.store(acc.to(DTYPE))
    fence_async_shared()
    tma.async_copy_shared_to_global(c_desc, [off_m, off_n], c_smem)
    tma.store_wait(pendings=0)

# config = {"BLOCK_K": 128, "BLOCK_M": 64, "BLOCK_N": 128, "arch": "sm_100", "dtype": "fp16", "num_buffers": 1, "num_warps": 8, "trans_b": 0}
# arch = sm_100


// ===== COMPILED SASS (sm_100a) =====

	.target	sm_100a

	.elftype	@"ET_EXEC"


//--------------------- .note.nv.tkinfo           --------------------------
	.section	.note.nv.tkinfo,"",@"SHT_NOTE"
	.sectionflags	@"SHF_NOTE_NV_TKINFO"
	.tkinfo
        /*0018*/ 	.word	0x00000081
        /*0030*/ 	.string	""
        /*0030*/ 	.string	"ptxas-blackwell"
        /*0030*/ 	.string	"Cuda compilation tools, release 12.9, V12.9.86"
        /*0030*/ 	.string	"Build cuda_12.9.r12.9/compiler.36037853_0"
        /*0030*/ 	.string	"-v  -suppress-debug-info  -lineinfo  -arch sm_100a "



//--------------------- .note.nv.cuver            --------------------------
	.section	.note.nv.cuver,"",@"SHT_NOTE"
	.sectionflags	@"SHF_NOTE_NV_CUVER"
        /*0018*/ 	.short	0x0001
        /*001a*/ 	.short	0x0064
        /*001c*/ 	.short	0x0001
        /*001e*/ 	.short	0x0000
        /*0020*/ 	.short	0x0001
        /*0022*/ 	.short	0x0000


//--------------------- .nv.info                  --------------------------
	.section	.nv.info,"",@"SHT_CUDA_INFO"
	.align	4


	//----- nvinfo : EIATTR_REGCOUNT
	.align		4
        /*0000*/ 	.byte	0x04, 0x2f
        /*0002*/ 	.short	(.L_4 - .L_3)
	.align		4
.L_3:
        /*0004*/ 	.word	index@(gluon_tcgen05)
        /*0008*/ 	.word	0x00000027


	//----- nvinfo : EIATTR_FRAME_SIZE
	.align		4
.L_4:
        /*000c*/ 	.byte	0x04, 0x11
        /*000e*/ 	.short	(.L_6 - .L_5)
	.align		4
.L_5:
        /*0010*/ 	.word	index@($__internal_2_$__cuda_sm10x_tcgen05_guardrail_trap_unallocated_columns_being_dealloced)
        /*0014*/ 	.word	0x00000000


	//----- nvinfo : EIATTR_FRAME_SIZE
	.align		4
.L_6:
        /*0018*/ 	.byte	0x04, 0x11
        /*001a*/ 	.short	(.L_8 - .L_7)
	.align		4
.L_7:
        /*001c*/ 	.word	index@($__internal_1_$__cuda_sm10x_tcgen05_guardrail_trap_phase_invalid_during_alloc)
        /*0020*/ 	.word	0x00000000


	//----- nvinfo : EIATTR_FRAME_SIZE
	.align		4
.L_8:
        /*0024*/ 	.byte	0x04, 0x11
        /*0026*/ 	.short	(.L_10 - .L_9)
	.align		4
.L_9:
        /*0028*/ 	.word	index@($__internal_0_$__cuda_sm10x_tcgen05_guardrail_trap_col_being_dealloced_not_returned_by_alloc)
        /*002c*/ 	.word	0x00000000


	//----- nvinfo : EIATTR_FRAME_SIZE
	.align		4
.L_10:
        /*0030*/ 	.byte	0x04, 0x11
        /*0032*/ 	.short	(.L_12 - .L_11)
	.align		4
.L_11:
        /*0034*/ 	.word	index@(gluon_tcgen05)
        /*0038*/ 	.word	0x00000000


	//----- nvinfo : EIATTR_MIN_STACK_SIZE
	.align		4
.L_12:
        /*003c*/ 	.byte	0x04, 0x12
        /*003e*/ 	.short	(.L_14 - .L_13)
	.align		4
.L_13:
        /*0040*/ 	.word	index@(gluon_tcgen05)
        /*0044*/ 	.word	0x00000000
.L_14:


//--------------------- .nv.info.gluon_tcgen05    --------------------------
	.section	.nv.info.gluon_tcgen05,"",@"SHT_CUDA_INFO"
	.sectionflags	@""
	.align	4


	//----- nvinfo : EIATTR_CUDA_API_VERSION
	.align		4
        /*0000*/ 	.byte	0x04, 0x37
        /*0002*/ 	.short	(.L_16 - .L_15)
.L_15:
        /*0004*/ 	.word	0x00000081


	//----- nvinfo : EIATTR_KPARAM_INFO
	.align		4
.L_16:
        /*0008*/ 	.byte	0x04, 0x17
        /*000a*/ 	.short	(.L_18 - .L_17)
.L_17:
        /*000c*/ 	.word	0x00000000
        /*0010*/ 	.short	0x000a
        /*0012*/ 	.short	0x0048
        /*0014*/ 	.byte	0x00, 0xf4, 0x21, 0x00


	//----- nvinfo : EIATTR_KPARAM_INFO
	.align		4
.L_18:
        /*0018*/ 	.byte	0x04, 0x17
        /*001a*/ 	.short	(.L_20 - .L_19)
.L_19:
        /*001c*/ 	.word	0x00000000
        /*0020*/ 	.short	0x0009
        /*0022*/ 	.short	0x0040
        /*0024*/ 	.byte	0x00, 0xf4, 0x21, 0x00


	//----- nvinfo : EIATTR_KPARAM_INFO
	.align		4
.L_20:
        /*0028*/ 	.byte	0x04, 0x17
        /*002a*/ 	.short	(.L_22 - .L_21)
.L_21:
        /*002c*/ 	.word	0x00000000
        /*0030*/ 	.short	0x0008
        /*0032*/ 	.short	0x0038
        /*0034*/ 	.byte	0x00, 0xf0, 0x21, 0x00


	//----- nvinfo : EIATTR_KPARAM_INFO
	.align		4
.L_22:
        /*0038*/ 	.byte	0x04, 0x17
        /*003a*/ 	.short	(.L_24 - .L_23)
.L_23:
        /*003c*/ 	.word	0x00000000
        /*0040*/ 	.short	0x0007
        /*0042*/ 	.short	0x0030
        /*0044*/ 	.byte	0x00, 0xf0, 0x21, 0x00


	//----- nvinfo : EIATTR_KPARAM_INFO
	.align		4
.L_24:
        /*0048*/ 	.byte	0x04, 0x17
        /*004a*/ 	.short	(.L_26 - .L_25)
.L_25:
        /*004c*/ 	.word	0x00000000
        /*0050*/ 	.short	0x0006
        /*0052*/ 	.short	0x0028
        /*0054*/ 	.byte	0x00, 0xf0, 0x21, 0x00


	//----- nvinfo : EIATTR_KPARAM_INFO
	.align		4
.L_26:
        /*0058*/ 	.byte	0x04, 0x17
        /*005a*/ 	.short	(.L_28 - .L_27)
.L_27:
        /*005c*/ 	.word	0x00000000
        /*0060*/ 	.short	0x0005
        /*0062*/ 	.short	0x0020
        /*0064*/ 	.byte	0x00, 0xf0, 0x11, 0x00


	//----- nvinfo : EIATTR_KPARAM_INFO
	.align		4
.L_28:
        /*0068*/ 	.byte	0x04, 0x17
        /*006a*/ 	.short	(.L_30 - .L_29)
.L_29:
        /*006c*/ 	.word	0x00000000
        /*0070*/ 	.short	0x0004
        /*0072*/ 	.short	0x001c
        /*0074*/ 	.byte	0x00, 0xf0, 0x11, 0x00


	//----- nvinfo : EIATTR_KPARAM_INFO
	.align		4
.L_30:
        /*0078*/ 	.byte	0x04, 0x17
        /*007a*/ 	.short	(.L_32 - .L_31)
.L_31:
        /*007c*/ 	.word	0x00000000
        /*0080*/ 	.short	0x0003
        /*0082*/ 	.short	0x0018
        /*0084*/ 	.byte	0x00, 0xf0, 0x11, 0x00


	//----- nvinfo : EIATTR_KPARAM_INFO
	.align		4
.L_32:
        /*0088*/ 	.byte	0x04, 0x17
        /*008a*/ 	.short	(.L_34 - .L_33)
.L_33:
        /*008c*/ 	.word	0x00000000
        /*0090*/ 	.short	0x0002
        /*0092*/ 	.short	0x0010
        /*0094*/ 	.byte	0x00, 0xf4, 0x21, 0x00


	//----- nvinfo : EIATTR_KPARAM_INFO
	.align		4
.L_34:
        /*0098*/ 	.byte	0x04, 0x17
        /*009a*/ 	.short	(.L_36 - .L_35)
.L_35:
        /*009c*/ 	.word	0x00000000
        /*00a0*/ 	.short	0x0001
        /*00a2*/ 	.short	0x0008
        /*00a4*/ 	.byte	0x00, 0xf4, 0x21, 0x00


	//----- nvinfo : EIATTR_KPARAM_INFO
	.align		4
.L_36:
        /*00a8*/ 	.byte	0x04, 0x17
        /*00aa*/ 	.short	(.L_38 - .L_37)
.L_37:
        /*00ac*/ 	.word	0x00000000
        /*00b0*/ 	.short	0x0000
        /*00b2*/ 	.short	0x0000
        /*00b4*/ 	.byte	0x00, 0xf4, 0x21, 0x00


	//----- nvinfo : EIATTR_AT_ENTRY_FRAGMENTS
	.align		4
.L_38:
        /*00b8*/ 	.byte	0x04, 0x4f
        /*00ba*/ 	.short	(.L_40 - .L_39)


	//   ....[0]....
.L_39:
        /*00bc*/ 	.word	0x00000004


	//----- nvinfo : EIATTR_RESERVED_SMEM_USED
	.align		4
.L_40:
        /*00c0*/ 	.byte	0x01, 0x41
	.zero		2


	//----- nvinfo : EIATTR_SPARSE_MMA_MASK
	.align		4
        /*00c4*/ 	.byte	0x03, 0x50
        /*00c6*/ 	.short	0x0000


	//----- nvinfo : EIATTR_TCGEN05_1CTA_USED
	.align		4
        /*00c8*/ 	.byte	0x01, 0x51
	.zero		2


	//----- nvinfo : EIATTR_MAXREG_COUNT
	.align		4
        /*00cc*/ 	.byte	0x03, 0x1b
        /*00ce*/ 	.short	0x00ff


	//----- nvinfo : EIATTR_NUM_BARRIERS
	.align		4
        /*00d0*/ 	.byte	0x02, 0x4c
        /*00d2*/ 	.byte	0x01
	.zero		1


	//----- nvinfo : EIATTR_INT_WARP_WIDE_INSTR_OFFSETS
	.align		4
        /*00d4*/ 	.byte	0x04, 0x31
        /*00d6*/ 	.short	(.L_42 - .L_41)


	//   ....[0]....
.L_41:
        /*00d8*/ 	.word	0x00001730


	//   ....[1]....
        /*00dc*/ 	.word	0x00001750


	//   ....[2]....
        /*00e0*/ 	.word	0x000017d0


	//   ....[3]....
        /*00e4*/ 	.word	0x000018e0


	//   ....[4]....
        /*00e8*/ 	.word	0x000018f0


	//   ....[5]....
        /*00ec*/ 	.word	0x00001980


	//   ....[6]....
        /*00f0*/ 	.word	0x00001990


	//   ....[7]....
        /*00f4*/ 	.word	0x00001d70


	//   ....[8]....
        /*00f8*/ 	.word	0x00001d80


	//   ....[9]....
        /*00fc*/ 	.word	0x00001ee0


	//   ....[10]....
        /*0100*/ 	.word	0x00001f20


	//   ....[11]....
        /*0104*/ 	.word	0x00001f50


	//   ....[12]....
        /*0108*/ 	.word	0x00001f70


	//   ....[13]....
        /*010c*/ 	.word	0x000021d0


	//   ....[14]....
        /*0110*/ 	.word	0x000021e0


	//   ....[15]....
        /*0114*/ 	.word	0x00002460


	//   ....[16]....
        /*0118*/ 	.word	0x00002470


	//   ....[17]....
        /*011c*/ 	.word	0x000027e0


	//   ....[18]....
        /*0120*/ 	.word	0x00002830


	//----- nvinfo : EIATTR_COOP_GROUP_MASK_REGIDS
	.align		4
.L_42:
        /*0124*/ 	.byte	0x04, 0x29
        /*0126*/ 	.short	(.L_44 - .L_43)


	//   ....[0]....
.L_43:
        /*0128*/ 	.word	0xffffffff


	//   ....[1]....
        /*012c*/ 	.word	0xffffffff


	//   ....[2]....
        /*0130*/ 	.word	0xffffffff


	//   ....[3]....
        /*0134*/ 	.word	0xffffffff


	//   ....[4]....
        /*0138*/ 	.word	0xffffffff


	//   ....[5]....
        /*013c*/ 	.word	0xffffffff


	//   ....[6]....
        /*0140*/ 	.word	0xffffffff


	//   ....[7]....
        /*0144*/ 	.word	0xffffffff


	//   ....[8]....
        /*0148*/ 	.word	0xffffffff


	//   ....[9]....
        /*014c*/ 	.word	0xffffffff


	//----- nvinfo : EIATTR_COOP_GROUP_INSTR_OFFSETS
	.align		4
.L_44:
        /*0150*/ 	.byte	0x04, 0x28
        /*0152*/ 	.short	(.L_46 - .L_45)


	//   ....[0]....
.L_45:
        /*0154*/ 	.word	0x00000050


	//   ....[1]....
        /*0158*/ 	.word	0x00000310


	//   ....[2]....
        /*015c*/ 	.word	0x00000500


	//   ....[3]....
        /*0160*/ 	.word	0x000009c0


	//   ....[4]....
        /*0164*/ 	.word	0x00000b00


	//   ....[5]....
        /*0168*/ 	.word	0x00000fb0


	//   ....[6]....
        /*016c*/ 	.word	0x000010f0


	//   ....[7]....
        /*0170*/ 	.word	0x000015e0


	//   ....[8]....
        /*0174*/ 	.word	0x00002670


	//   ....[9]....
        /*0178*/ 	.word	0x000028e0


	//----- nvinfo : EIATTR_VRC_CTA_INIT_COUNT
	.align		4
.L_46:
        /*017c*/ 	.byte	0x02, 0x4a
        /*017e*/ 	.byte	0x80
	.zero		1


	//----- nvinfo : EIATTR_MBARRIER_INSTR_OFFSETS
	.align		4
        /*0180*/ 	.byte	0x04, 0x39
        /*0182*/ 	.short	(.L_48 - .L_47)


	//   ....[0]....
.L_47:
        /*0184*/ 	.word	0x000017f0
        /*0188*/ 	.word	0x000000ff
        /*018c*/ 	.word	0x0000c000
        /*0190*/ 	.short	0x0100
        /*0192*/ 	.byte	0x0a
	.zero		1


	//   ....[1]....
        /*0194*/ 	.word	0x00001800
        /*0198*/ 	.word	0x000000ff
        /*019c*/ 	.word	0x0000c010
        /*01a0*/ 	.short	0x0100
        /*01a2*/ 	.byte	0x0a
	.zero		1


	//   ....[2]....
        /*01a4*/ 	.word	0x00001b70
        /*01a8*/ 	.word	0x000000ff
        /*01ac*/ 	.word	0x0000c000
        /*01b0*/ 	.short	0x010a
        /*01b2*/ 	.byte	0x0a
	.zero		1


	//   ....[3]....
        /*01b4*/ 	.word	0x00001dd0
        /*01b8*/ 	.word	0x000000ff
        /*01bc*/ 	.word	0x0000c010
        /*01c0*/ 	.short	0x010a
        /*01c2*/ 	.byte	0x0a
	.zero		1


	//   ....[4]....
        /*01c4*/ 	.word	0x00001ff0
        /*01c8*/ 	.word	0x000000ff
        /*01cc*/ 	.word	0x0000c000
        /*01d0*/ 	.short	0x010a
        /*01d2*/ 	.byte	0x0a
	.zero		1


	//   ....[5]....
        /*01d4*/ 	.word	0x00002220
        /*01d8*/ 	.word	0x000000ff
        /*01dc*/ 	.word	0x0000c010
        /*01e0*/ 	.short	0x010a
        /*01e2*/ 	.byte	0x0a
	.zero		1


	//   ....[6]....
        /*01e4*/ 	.word	0x000022c0
        /*01e8*/ 	.word	0x000000ff
        /*01ec*/ 	.word	0x0000c000
        /*01f0*/ 	.short	0x0108
        /*01f2*/ 	.byte	0x0a
	.zero		1


	//   ....[7]....
        /*01f4*/ 	.word	0x000022d0
        /*01f8*/ 	.word	0x000000ff
        /*01fc*/ 	.word	0x0000c010
        /*0200*/ 	.short	0x0108
        /*0202*/ 	.byte	0x0a
	.zero		1


	//   ....[8]....
        /*0204*/ 	.word	0x00002900
        /*0208*/ 	.word	0x000000ff
        /*020c*/ 	.word	0x0000c000
        /*0210*/ 	.short	0x010a
        /*0212*/ 	.byte	0x0a
	.zero		1


	//   ....[9]....
        /*0214*/ 	.word	0x00002930
        /*0218*/ 	.word	0x000000ff
        /*021c*/ 	.word	0x0000c010
        /*0220*/ 	.short	0x010a
        /*0222*/ 	.byte	0x0a
	.zero		1


	//   ....[10]....
        /*0224*/ 	.word	0x00002960
        /*0228*/ 	.word	0x000000ff
        /*022c*/ 	.word	0x0000c000
        /*0230*/ 	.short	0x010a
        /*0232*/ 	.byte	0x0a
	.zero		1


	//   ....[11]....
        /*0234*/ 	.word	0x00002990
        /*0238*/ 	.word	0x000000ff
        /*023c*/ 	.word	0x0000c010
        /*0240*/ 	.short	0x010a
        /*0242*/ 	.byte	0x0a
	.zero		1


	//----- nvinfo : EIATTR_NUM_MBARRIERS
	.align		4
.L_48:
        /*0244*/ 	.byte	0x03, 0x38
        /*0246*/ 	.short	0x0002


	//----- nvinfo : EIATTR_EXIT_INSTR_OFFSETS
	.align		4
        /*0248*/ 	.byte	0x04, 0x1c
        /*024a*/ 	.short	(.L_50 - .L_49)


	//   ....[0]....
.L_49:
        /*024c*/ 	.word	0x000028f0


	//----- nvinfo : EIATTR_REQNTID
	.align		4
.L_50:
        /*0250*/ 	.byte	0x04, 0x10
        /*0252*/ 	.short	(.L_52 - .L_51)
.L_51:
        /*0254*/ 	.word	0x00000100
        /*0258*/ 	.word	0x00000001
        /*025c*/ 	.word	0x00000001


	//----- nvinfo : EIATTR_CRS_STACK_SIZE
	.align		4
.L_52:
        /*0260*/ 	.byte	0x04, 0x1e
        /*0262*/ 	.short	(.L_54 - .L_53)
.L_53:
        /*0264*/ 	.word	0x00000000


	//----- nvinfo : EIATTR_CBANK_PARAM_SIZE
	.align		4
.L_54:
        /*0268*/ 	.byte	0x03, 0x19
        /*026a*/ 	.short	0x0050


	//----- nvinfo : EIATTR_PARAM_CBANK
	.align		4
        /*026c*/ 	.byte	0x04, 0x0a
        /*026e*/ 	.short	(.L_56 - .L_55)
	.align		4
.L_55:
        /*0270*/ 	.word	index@(.nv.constant0.gluon_tcgen05)
        /*0274*/ 	.short	0x0380
        /*0276*/ 	.short	0x0050


	//----- nvinfo : EIATTR_SW_WAR
	.align		4
.L_56:
        /*0278*/ 	.byte	0x04, 0x36
        /*027a*/ 	.short	(.L_58 - .L_57)
.L_57:
        /*027c*/ 	.word	0x00000008
.L_58:


//--------------------- .nv.compat                --------------------------
	.section	.nv.compat,"",@"SHT_CUDA_COMPAT_INFO"
	.align	4
        /*0000*/ 	.byte	0x02, 0x02, 0x02, 0x00, 0x02, 0x05, 0x05, 0x00, 0x02, 0x03, 0x03, 0x00, 0x02, 0x06, 0x01, 0x00


//--------------------- .nv.callgraph             --------------------------
	.section	.nv.callgraph,"",@"SHT_CUDA_CALLGRAPH"
	.align	4
	.sectionentsize	8
	.align		4
        /*0000*/ 	.word	0x00000000
	.align		4
        /*0004*/ 	.word	0xffffffff
	.align		4
        /*0008*/ 	.word	0x00000000
	.align		4
        /*000c*/ 	.word	0xfffffffe
	.align		4
        /*0010*/ 	.word	0x00000000
	.align		4
        /*0014*/ 	.word	0xfffffffd
	.align		4
        /*0018*/ 	.word	0x00000000
	.align		4
        /*001c*/ 	.word	0xfffffffc


//--------------------- .text.gluon_tcgen05       --------------------------
	.section	.text.gluon_tcgen05,"ax",@progbits
	.align	128
        .global         gluon_tcgen05
        .type           gluon_tcgen05,@function
        .size           gluon_tcgen05,(.L_x_73 - gluon_tcgen05)
        .other          gluon_tcgen05,@"STO_CUDA_ENTRY STV_DEFAULT"
gluon_tcgen05:
.text.gluon_tcgen05:
[----:B------:R-:W1:Y:S01]  /*0000*/  LDC R1, c[0x0][0x37c] ;  /* 0x0000df00ff017b82 */ /* 0x000e620000000800 */
[----:B------:R-:W2:Y:S02]  /*0010*/  S2R R0, SR_TID.X ;  /* 0x0000000000007919 */ /* 0x000ea40000002100 */
[----:B--2---:R-:W-:-:S13]  /*0020*/  ISETP.GE.U32.AND P2, PT, R0, 0x20, PT ;  /* 0x000000200000780c */ /* 0x004fda0003f46070 */
[----:B------:R-:W-:Y:S05]  /*0030*/  @P2 BRA `(.L_x_0) ;  /* 0x0000000000b82947 */ /* 0x000fea0003800000 */
[----:B------:R-:W2:Y:S01]  /*0040*/  S2UR UR6, SR_CgaCtaId ;  /* 0x00000000000679c3 */ /* 0x000ea20000008800 */
[----:B------:R-:W-:Y:S01]  /*0050*/  NOP ;  /* 0x0000000000007918 */ /* 0x000fe20000000000 */
[----:B------:R-:W-:Y:S02]  /*0060*/  UMOV UR4, 0x40 ;  /* 0x0000004000047882 */ /* 0x000fe40000000000 */
[----:B--2---:R-:W-:-:S09]  /*0070*/  ULEA UR4, UR6, UR4, 0x18 ;  /* 0x0000000406047291 */ /* 0x004fd2000f8ec0ff */
[----:B------:R-:W2:Y:S01]  /*0080*/  LDS.U8 R2, [UR4] ;  /* 0x00000004ff027984 */ /* 0x000ea20008000000 */
[----:B------:R-:W-:Y:S02]  /*0090*/  UMOV UR4, 0x400 ;  /* 0x0000040000047882 */ /* 0x000fe40000000000 */
[----:B------:R-:W-:Y:S01]  /*00a0*/  ULEA UR4, UR6, UR4, 0x18 ;  /* 0x0000000406047291 */ /* 0x000fe2000f8ec0ff */
[----:B--2---:R-:W-:-:S13]  /*00b0*/  ISETP.NE.AND P0, PT, R2, RZ, PT ;  /* 0x000000ff0200720c */ /* 0x004fda0003f05270 */
[----:B------:R-:W-:Y:S05]  /*00c0*/  @P0 BRA `(.L_x_1) ;  /* 0x00000000007c0947 */ /* 0x000fea0003800000 */
[----:B------:R-:W-:-:S13]  /*00d0*/  ELECT P0, URZ, PT ;  /* 0x0000000000ff782f */ /* 0x000fda0003800000 */
[----:B------:R-:W-:Y:S05]  /*00e0*/  @!P0 BRA `(.L_x_2) ;  /* 0x0000000000848947 */ /* 0x000fea0003800000 */
[----:B------:R-:W-:Y:S01]  /*00f0*/  UMOV UR5, 0x4 ;  /* 0x0000000400057882 */ /* 0x000fe20000000000 */
[----:B------:R-:W-:Y:S02]  /*0100*/  IMAD.MOV.U32 R5, RZ, RZ, 0x1 ;  /* 0x00000001ff057424 */ /* 0x000fe400078e00ff */
[----:B------:R-:W-:Y:S02]  /*0110*/  IMAD.MOV.U32 R3, RZ, RZ, 0xf ;  /* 0x0000000fff037424 */ /* 0x000fe400078e00ff */
[----:B------:R-:W-:Y:S04]  /*0120*/  DEPBAR.LE SB2, 0x36 ;  /* 0x0000ad800000791a */ /* 0x000fe80000000000 */
[----:B------:R-:W2:Y:S02]  /*0130*/  UTCATOMSWS.FIND_AND_SET.ALIGN UP0, UR5, UR5 ;  /* 0x00000005000575e3 */ /* 0x000ea40008000800 */
[----:B--2---:R-:W-:-:S04]  /*0140*/  PLOP3.LUT P0, PT, PT, PT, UP0, 0x80, 0x8 ;  /* 0x000000000008781c */ /* 0x004fc80003f0f008 */
[----:B------:R-:W-:-:S04]  /*0150*/  SEL R2, RZ, 0xffffffff, !P0 ;  /* 0xffffffffff027807 */ /* 0x000fc80004000000 */
[----:B------:R-:W-:Y:S01]  /*0160*/  ISETP.NE.AND P0, PT, R2, RZ, PT ;  /* 0x000000ff0200720c */ /* 0x000fe20003f05270 */
[----:B------:R-:W-:-:S12]  /*0170*/  IMAD.U32 R2, RZ, RZ, UR5 ;  /* 0x00000005ff027e24 */ /* 0x000fd8000f8e00ff */
[----:B------:R-:W-:Y:S05]  /*0180*/  @P0 BRA `(.L_x_3) ;  /* 0x0000000000240947 */ /* 0x000fea0003800000 */
.L_x_4:
[----:B------:R-:W-:Y:S05]  /*0190*/  NANOSLEEP 0x64 ;  /* 0x000000640000795d */ /* 0x000fea0003800000 */
[----:B------:R-:W-:-:S05]  /*01a0*/  UMOV UR5, 0x4 ;  /* 0x0000000400057882 */ /* 0x000fca0000000000 */
[----:B------:R-:W-:Y:S04]  /*01b0*/  DEPBAR.LE SB2, 0x36 ;  /* 0x0000ad800000791a */ /* 0x000fe80000000000 */
[----:B------:R-:W2:Y:S02]  /*01c0*/  UTCATOMSWS.FIND_AND_SET.ALIGN UP0, UR5, UR5 ;  /* 0x00000005000575e3 */ /* 0x000ea40008000800 */
[----:B--2---:R-:W-:-:S04]  /*01d0*/  PLOP3.LUT P0, PT, PT, PT, UP0, 0x80, 0x8 ;  /* 0x000000000008781c */ /* 0x004fc80003f0f008 */
[----:B------:R-:W-:-:S04]  /*01e0*/  SEL R2, RZ, 0xffffffff, !P0 ;  /* 0xffffffffff027807 */ /* 0x000fc80004000000 */
[----:B------:R-:W-:Y:S01]  /*01f0*/  ISETP.NE.AND P0, PT, R2, RZ, PT ;  /* 0x000000ff0200720c */ /* 0x000fe20003f05270 */
[----:B------:R-:W-:-:S12]  /*0200*/  IMAD.U32 R2, RZ, RZ, UR5 ;  /* 0x00000005ff027e24 */ /* 0x000fd8000f8e00ff */
[----:B------:R-:W-:Y:S05]  /*0210*/  @!P0 BRA `(.L_x_4) ;  /* 0xfffffffc00dc8947 */ /* 0x000fea000383ffff */
.L_x_3:
[C---:B------:R-:W-:Y:S01]  /*0220*/  VIADD R4, R2.reuse, 0x10 ;  /* 0x0000001002047836 */ /* 0x040fe20000000000 */
[----:B------:R-:W-:Y:S01]  /*0230*/  UMOV UR5, 0x50 ;  /* 0x0000005000057882 */ /* 0x000fe20000000000 */
[----:B------:R-:W-:Y:S01]  /*0240*/  SHF.L.U32 R3, R3, R2, RZ ;  /* 0x0000000203037219 */ /* 0x000fe200000006ff */
[----:B------:R-:W-:Y:S01]  /*0250*/  ULEA UR5, UR6, UR5, 0x18 ;  /* 0x0000000506057291 */ /* 0x000fe2000f8ec0ff */
[----:B------:R-:W-:Y:S01]  /*0260*/  IMAD.SHL.U32 R2, R2, 0x20, RZ ;  /* 0x0000002002027824 */ /* 0x000fe200078e00ff */
[----:B------:R-:W-:-:S04]  /*0270*/  SHF.L.U32 R4, R5, R4, RZ ;  /* 0x0000000405047219 */ /* 0x000fc800000006ff */
[----:B------:R-:W-:-:S05]  /*0280*/  LOP3.LUT R3, R4, R3, RZ, 0xfc, !PT ;  /* 0x0000000304037212 */ /* 0x000fca00078efcff */
[----:B------:R2:W-:Y:S04]  /*0290*/  ATOMS.OR RZ, [UR5], R3 ;  /* 0x00000003ffff798c */ /* 0x0005e8000b000005 */
[----:B------:R2:W-:Y:S01]  /*02a0*/  STS [UR4], R2 ;  /* 0x00000002ff007988 */ /* 0x0005e20008000804 */
[----:B------:R-:W-:Y:S05]  /*02b0*/  BRA `(.L_x_2) ;  /* 0x0000000000107947 */ /* 0x000fea0003800000 */
.L_x_1:
[----:B------:R-:W-:Y:S01]  /*02c0*/  IMAD.MOV.U32 R3, RZ, RZ, -0x1 ;  /* 0xffffffffff037424 */ /* 0x000fe200078e00ff */
[----:B------:R-:W-:-:S04]  /*02d0*/  MOV R2, 0x300 ;  /* 0x0000030000027802 */ /* 0x000fc80000000f00 */
[----:B------:R2:W-:Y:S03]  /*02e0*/  STS [UR4], R3 ;  /* 0x00000003ff007988 */ /* 0x0005e60008000804 */
[----:B-12---:R-:W-:Y:S05]  /*02f0*/  CALL.REL.NOINC `($__internal_1_$__cuda_sm10x_tcgen05_guardrail_trap_phase_invalid_during_alloc) ;  /* 0x0000002400bc7944 */ /* 0x006fea0003c00000 */
.L_x_2:
[----:B------:R-:W-:Y:S05]  /*0300*/  WARPSYNC.ALL ;  /* 0x0000000000007948 */ /* 0x000fea0003800000 */
[----:B------:R-:W-:Y:S01]  /*0310*/  NOP ;  /* 0x0000000000007918 */ /* 0x000fe20000000000 */
.L_x_0:
[----:B------:R-:W3:Y:S08]  /*0320*/  S2UR UR4, SR_CgaCtaId ;  /* 0x00000000000479c3 */ /* 0x000ef00000008800 */
[----:B------:R-:W-:Y:S01]  /*0330*/  BAR.SYNC.DEFER_BLOCKING 0x0 ;  /* 0x0000000000007b1d */ /* 0x000fe20000010000 */
[----:B------:R-:W-:-:S05]  /*0340*/  LOP3.LUT R36, R0, 0xff, RZ, 0xc0, !PT ;  /* 0x000000ff00247812 */ /* 0x000fca00078ec0ff */
[----:B------:R-:W-:Y:S02]  /*0350*/  UMOV UR10, 0x400 ;  /* 0x00000400000a7882 */ /* 0x000fe40000000000 */
[----:B--2---:R-:W2:Y:S08]  /*0360*/  LDC R3, c[0x0][0x398] ;  /* 0x0000e600ff037b82 */ /* 0x004eb00000000800 */
[----:B------:R-:W4:Y:S01]  /*0370*/  LDC R7, c[0x0][0x3a0] ;  /* 0x0000e800ff077b82 */ /* 0x000f220000000800 */
[----:B---3--:R-:W-:-:S07]  /*0380*/  ULEA UR10, UR4, UR10, 0x18 ;  /* 0x0000000a040a7291 */ /* 0x008fce000f8ec0ff */
[----:B------:R-:W3:Y:S02]  /*0390*/  S2UR UR14, SR_CTAID.Y ;  /* 0x00000000000e79c3 */ /* 0x000ee40000002600 */
[----:B------:R-:W5:Y:S06]  /*03a0*/  LDS R4, [UR10] ;  /* 0x0000000aff047984 */ /* 0x000f6c0008000800 */
[----:B------:R-:W-:Y:S06]  /*03b0*/  BAR.SYNC.DEFER_BLOCKING 0x0 ;  /* 0x0000000000007b1d */ /* 0x000fec0000010000 */
[----:B------:R-:W-:Y:S05]  /*03c0*/  @P2 BRA `(.L_x_5) ;  /* 0x0000000000182947 */ /* 0x000fea0003800000 */
[----:B------:R-:W-:Y:S01]  /*03d0*/  ELECT P0, URZ, PT ;  /* 0x0000000000ff782f */ /* 0x000fe20003800000 */
[----:B------:R-:W-:Y:S01]  /*03e0*/  IMAD.MOV.U32 R2, RZ, RZ, 0x1 ;  /* 0x00000001ff027424 */ /* 0x000fe200078e00ff */
[----:B------:R-:W-:Y:S01]  /*03f0*/  UMOV UR5, 0x40 ;  /* 0x0000004000057882 */ /* 0x000fe20000000000 */
[----:B------:R-:W-:Y:S01]  /*0400*/  UVIRTCOUNT.DEALLOC.SMPOOL 0x80 ;  /* 0x000000800000784c */ /* 0x000fe20000000000 */
[----:B------:R-:W-:-:S09]  /*0410*/  ULEA UR5, UR4, UR5, 0x18 ;  /* 0x0000000504057291 */ /* 0x000fd2000f8ec0ff */
[----:B------:R5:W-:Y:S03]  /*0420*/  @P0 STS.U8 [UR5], R2 ;  /* 0x00000002ff000988 */ /* 0x000be60008000005 */
.L_x_5:
[----:B------:R-:W5:Y:S01]  /*0430*/  S2UR UR4, SR_CTAID.Z ;  /* 0x00000000000479c3 */ /* 0x000f620000002700 */
[----:B------:R-:W4:Y:S01]  /*0440*/  LDCU UR5, c[0x0][0x370] ;  /* 0x00006e00ff0577ac */ /* 0x000f220008000800 */
[C---:B------:R-:W-:Y:S01]  /*0450*/  ISETP.GE.U32.AND P0, PT, R36.reuse, 0x20, PT ;  /* 0x000000202400780c */ /* 0x040fe20003f06070 */
[----:B--2--5:R-:W-:Y:S01]  /*0460*/  VIADD R2, R3, 0xffffffff ;  /* 0xffffffff03027836 */ /* 0x024fe20000000000 */
[C---:B------:R-:W-:Y:S01]  /*0470*/  ISETP.NE.U32.AND P3, PT, R36.reuse, RZ, PT ;  /* 0x000000ff2400720c */ /* 0x040fe20003f65070 */
[----:B------:R-:W2:Y:S01]  /*0480*/  LDCU UR6, c[0x0][0x374] ;  /* 0x00006e80ff0677ac */ /* 0x000ea20008000800 */
[----:B------:R-:W-:Y:S01]  /*0490*/  LEA R10, R36, UR10, 0x2 ;  /* 0x0000000a240a7c11 */ /* 0x000fe2000f8e10ff */
[----:B----4-:R-:W-:Y:S01]  /*04a0*/  VIADD R11, R7, 0xffffffff ;  /* 0xffffffff070b7836 */ /* 0x010fe20000000000 */
[----:B------:R-:W4:Y:S01]  /*04b0*/  S2UR UR31, SR_CTAID.X ;  /* 0x00000000001f79c3 */ /* 0x000f220000002500 */
[----:B------:R-:W5:Y:S01]  /*04c0*/  LDCU.64 UR16, c[0x0][0x3c0] ;  /* 0x00007800ff1077ac */ /* 0x000f620008000a00 */
[----:B------:R-:W-:Y:S01]  /*04d0*/  R2UR UR19, R4 ;  /* 0x00000000041372ca */ /* 0x000fe200000e0000 */
[----:B------:R-:W-:Y:S04]  /*04e0*/  BSSY.RECONVERGENT B0, `(.L_x_6) ;  /* 0x0000011000007945 */ /* 0x000fe80003800200 */
[----:B------:R3:W-:Y:S01]  /*04f0*/  @!P0 STS [R10], RZ ;  /* 0x000000ff0a008388 */ /* 0x0007e20000000800 */
[----:B------:R-:W-:-:S03]  /*0500*/  NOP ;  /* 0x0000000000007918 */ /* 0x000fc60000000000 */
[----:B------:R3:W-:Y:S02]  /*0510*/  @!P3 STS [UR10+0x24], R2 ;  /* 0x00002402ff00b988 */ /* 0x0007e4000800080a */
[----:B--23--:R-:W-:Y:S02]  /*0520*/  UIMAD UR4, UR4, UR6, UR14 ;  /* 0x00000006040472a4 */ /* 0x00cfe4000f8e020e */
[----:B------:R2:W-:Y:S02]  /*0530*/  @!P3 STS [UR10+0x20], R11 ;  /* 0x0000200bff00b988 */ /* 0x0005e4000800080a */
[----:B----4-:R-:W-:-:S04]  /*0540*/  UIMAD UR4, UR4, UR5, UR31 ;  /* 0x00000005040472a4 */ /* 0x010fc8000f8e021f */
[----:B------:R-:W-:-:S04]  /*0550*/  UIMAD UR4, UR4, 0x180, URZ ;  /* 0x00000180040478a4 */ /* 0x000fc8000f8e02ff */
[----:B-----5:R-:W-:-:S04]  /*0560*/  UIADD3 UR6, UP0, UPT, UR4, UR16, URZ ;  /* 0x0000001004067290 */ /* 0x020fc8000ff1e0ff */
[----:B------:R-:W-:Y:S01]  /*0570*/  ULEA.HI.X.SX32 UR7, UR4, UR17, 0x1, UP0 ;  /* 0x0000001104077291 */ /* 0x000fe200080f0eff */
[----:B--2---:R-:W-:Y:S11]  /*0580*/  @P3 BRA `(.L_x_7) ;  /* 0x0000000000183947 */ /* 0x004ff60003800000 */
[----:B------:R-:W2:Y:S01]  /*0590*/  LDS R3, [UR10+0x8] ;  /* 0x0000080aff037984 */ /* 0x000ea20008000800 */
[----:B------:R-:W3:Y:S01]  /*05a0*/  LDC.64 R8, c[0x0][0x380] ;  /* 0x0000e000ff087b82 */ /* 0x000ee20000000a00 */
[----:B------:R-:W-:Y:S02]  /*05b0*/  IMAD.MOV.U32 R4, RZ, RZ, 0x70 ;  /* 0x00000070ff047424 */ /* 0x000fe400078e00ff */
[----:B---3--:R3:W-:Y:S03]  /*05c0*/  STS.64 [UR10], R8 ;  /* 0x00000008ff007988 */ /* 0x0087e60008000a0a */
[----:B--2---:R-:W-:-:S05]  /*05d0*/  LOP3.LUT R3, R3, 0x10, R4, 0xd8, !PT ;  /* 0x0000001003037812 */ /* 0x004fca00078ed804 */
[----:B------:R3:W-:Y:S02]  /*05e0*/  STS [UR10+0x8], R3 ;  /* 0x00000803ff007988 */ /* 0x0007e4000800080a */
.L_x_7:
[----:B------:R-:W-:Y:S05]  /*05f0*/  BSYNC.RECONVERGENT B0 ;  /* 0x0000000000007941 */ /* 0x000fea0003800200 */
.L_x_6:
[----:B------:R-:W-:Y:S04]  /*0600*/  BSSY.RECONVERGENT B0, `(.L_x_8) ;  /* 0x000000a000007945 */ /* 0x000fe80003800200 */
[----:B------:R-:W-:Y:S05]  /*0610*/  @P3 BRA `(.L_x_9) ;  /* 0x0000000000203947 */ /* 0x000fea0003800000 */
[----:B---3--:R-:W2:Y:S01]  /*0620*/  LDS R3, [UR10+0x34] ;  /* 0x0000340aff037984 */ /* 0x008ea20008000800 */
[----:B------:R-:W-:Y:S02]  /*0630*/  IMAD.MOV.U32 R4, RZ, RZ, 0x3f000000 ;  /* 0x3f000000ff047424 */ /* 0x000fe400078e00ff */
[----:B------:R-:W-:Y:S01]  /*0640*/  @!P3 IMAD.MOV.U32 R5, RZ, RZ, 0x3f ;  /* 0x0000003fff05b424 */ /* 0x000fe200078e00ff */
[----:B------:R-:W3:Y:S02]  /*0650*/  @!P3 LDS R6, [UR10+0x38] ;  /* 0x0000380aff06b984 */ /* 0x000ee40008000800 */
[----:B--2---:R-:W-:Y:S02]  /*0660*/  LOP3.LUT R3, R3, 0xff000000, R4, 0xb8, !PT ;  /* 0xff00000003037812 */ /* 0x004fe400078eb804 */
[----:B---3--:R-:W-:-:S03]  /*0670*/  @!P3 LOP3.LUT R4, R6, 0xff, R5, 0xb8, !PT ;  /* 0x000000ff0604b812 */ /* 0x008fc600078eb805 */
[----:B------:R2:W-:Y:S04]  /*0680*/  STS [UR10+0x34], R3 ;  /* 0x00003403ff007988 */ /* 0x0005e8000800080a */
[----:B------:R2:W-:Y:S02]  /*0690*/  @!P3 STS [UR10+0x38], R4 ;  /* 0x00003804ff00b988 */ /* 0x0005e4000800080a */
.L_x_9:
[----:B------:R-:W-:Y:S05]  /*06a0*/  BSYNC.RECONVERGENT B0 ;  /* 0x0000000000007941 */ /* 0x000fea0003800200 */
.L_x_8:
[----:B------:R-:W-:Y:S04]  /*06b0*/  BSSY.RECONVERGENT B0, `(.L_x_10) ;  /* 0x000000e000007945 */ /* 0x000fe80003800200 */
[----:B------:R-:W-:Y:S05]  /*06c0*/  @P3 BRA `(.L_x_11) ;  /* 0x0000000000303947 */ /* 0x000fea0003800000 */
[----:B--2---:R-:W2:Y:S01]  /*06d0*/  LDS R4, [UR10+0x34] ;  /* 0x0000340aff047984 */ /* 0x004ea20008000800 */
[----:B---3--:R-:W3:Y:S03]  /*06e0*/  LDC.64 R8, c[0x0][0x3a8] ;  /* 0x0000ea00ff087b82 */ /* 0x008ee60000000a00 */
[----:B------:R-:W4:Y:S01]  /*06f0*/  LDS R3, [UR10+0x1c] ;  /* 0x00001c0aff037984 */ /* 0x000f220008000800 */
[C---:B---3--:R-:W-:Y:S01]  /*0700*/  SHF.L.U64.HI R6, R8.reuse, 0x1, R9 ;  /* 0x0000000108067819 */ /* 0x048fe20000010209 */
[----:B------:R-:W-:-:S03]  /*0710*/  IMAD.SHL.U32 R5, R8, 0x2, RZ ;  /* 0x0000000208057824 */ /* 0x000fc600078e00ff */
[--C-:B------:R-:W-:Y:S02]  /*0720*/  SHF.R.U32.HI R8, RZ, 0x4, R6.reuse ;  /* 0x00000004ff087819 */ /* 0x100fe40000011606 */
[----:B------:R-:W-:-:S05]  /*0730*/  SHF.R.U64 R5, R5, 0x4, R6 ;  /* 0x0000000405057819 */ /* 0x000fca0000001206 */
[----:B------:R5:W-:Y:S01]  /*0740*/  STS [UR10+0xc], R5 ;  /* 0x00000c05ff007988 */ /* 0x000be2000800080a */
[----:B--2---:R-:W-:Y:S02]  /*0750*/  LOP3.LUT R4, R4, 0x7, RZ, 0xb8, !PT ;  /* 0x0000000704047812 */ /* 0x004fe400078eb8ff */
[----:B----4-:R-:W-:-:S03]  /*0760*/  LOP3.LUT R3, R3, 0xf, R8, 0xb8, !PT ;  /* 0x0000000f03037812 */ /* 0x010fc600078eb808 */
[----:B------:R5:W-:Y:S04]  /*0770*/  STS [UR10+0x34], R4 ;  /* 0x00003404ff007988 */ /* 0x000be8000800080a */
[----:B------:R5:W-:Y:S02]  /*0780*/  STS [UR10+0x1c], R3 ;  /* 0x00001c03ff007988 */ /* 0x000be4000800080a */
.L_x_11:
[----:B------:R-:W-:Y:S05]  /*0790*/  BSYNC.RECONVERGENT B0 ;  /* 0x0000000000007941 */ /* 0x000fea0003800200 */
.L_x_10:
[----:B------:R-:W-:Y:S04]  /*07a0*/  BSSY.RECONVERGENT B1, `(.L_x_12) ;  /* 0x000001a000017945 */ /* 0x000fe80003800200 */
[----:B------:R-:W-:Y:S04]  /*07b0*/  BSSY.RELIABLE B0, `(.L_x_13) ;  /* 0x0000015000007945 */ /* 0x000fe80003800100 */
[----:B------:R-:W-:Y:S05]  /*07c0*/  @P3 BRA `(.L_x_14) ;  /* 0x0000000000203947 */ /* 0x000fea0003800000 */
[----:B--23-5:R-:W2:Y:S02]  /*07d0*/  LDS R3, [UR10+0x34] ;  /* 0x0000340aff037984 */ /* 0x02cea40008000800 */
[----:B--2---:R-:W-:-:S05]  /*07e0*/  LOP3.LUT R3, R3, 0x38, RZ, 0xb8, !PT ;  /* 0x0000003803037812 */ /* 0x004fca00078eb8ff */
[----:B------:R2:W-:Y:S01]  /*07f0*/  STS [UR10+0x34], R3 ;  /* 0x00003403ff007988 */ /* 0x0005e2000800080a */
[----:B------:R-:W-:Y:S05]  /*0800*/  @P3 BRA `(.L_x_15) ;  /* 0x0000000000203947 */ /* 0x000fea0003800000 */
[----:B--2---:R-:W2:Y:S01]  /*0810*/  LDS R3, [UR10+0x8] ;  /* 0x0000080aff037984 */ /* 0x004ea20008000800 */
[----:B------:R-:W-:-:S05]  /*0820*/  IMAD.MOV.U32 R4, RZ, RZ, 0x780 ;  /* 0x00000780ff047424 */ /* 0x000fca00078e00ff */
[----:B--2---:R-:W-:-:S05]  /*0830*/  LOP3.LUT R3, R3, 0x300, R4, 0xd8, !PT ;  /* 0x0000030003037812 */ /* 0x004fca00078ed804 */
[----:B------:R4:W-:Y:S02]  /*0840*/  STS [UR10+0x8], R3 ;  /* 0x00000803ff007988 */ /* 0x0009e4000800080a */
.L_x_14:
[----:B------:R-:W-:Y:S05]  /*0850*/  @P3 BRA `(.L_x_16) ;  /* 0x0000000000283947 */ /* 0x000fea0003800000 */
[----:B--2345:R-:W2:Y:S02]  /*0860*/  LDS R3, [UR10+0x8] ;  /* 0x0000080aff037984 */ /* 0x03cea40008000800 */
[----:B--2---:R-:W-:-:S05]  /*0870*/  LOP3.LUT R3, R3, 0x1800, RZ, 0xb8, !PT ;  /* 0x0000180003037812 */ /* 0x004fca00078eb8ff */
[----:B------:R3:W-:Y:S02]  /*0880*/  STS [UR10+0x8], R3 ;  /* 0x00000803ff007988 */ /* 0x0007e4000800080a */
.L_x_15:
[----:B------:R-:W-:Y:S05]  /*0890*/  @P3 BREAK.RELIABLE B0 ;  /* 0x0000000000003942 */ /* 0x000fea0003800100 */
[----:B------:R-:W-:Y:S05]  /*08a0*/  @P3 BRA `(.L_x_17) ;  /* 0x0000000000243947 */ /* 0x000fea0003800000 */
[----:B------:R-:W4:Y:S01]  /*08b0*/  LDS R4, [UR10+0x8] ;  /* 0x0000080aff047984 */ /* 0x000f220008000800 */
[----:B--23--:R-:W-:-:S05]  /*08c0*/  IMAD.MOV.U32 R3, RZ, RZ, 0x6000 ;  /* 0x00006000ff037424 */ /* 0x00cfca00078e00ff */
[----:B----4-:R-:W-:-:S04]  /*08d0*/  LOP3.LUT R3, R4, 0x6000, R3, 0xd8, !PT ;  /* 0x0000600004037812 */ /* 0x010fc800078ed803 */
[----:B------:R-:W-:-:S05]  /*08e0*/  LOP3.LUT R3, R3, 0x400000, RZ, 0xb8, !PT ;  /* 0x0040000003037812 */ /* 0x000fca00078eb8ff */
[----:B------:R2:W-:Y:S02]  /*08f0*/  STS [UR10+0x8], R3 ;  /* 0x00000803ff007988 */ /* 0x0005e4000800080a */
.L_x_16:
[----:B------:R-:W-:Y:S05]  /*0900*/  BSYNC.RELIABLE B0 ;  /* 0x0000000000007941 */ /* 0x000fea0003800100 */
.L_x_13:
[----:B--2345:R-:W2:Y:S02]  /*0910*/  @!P3 LDS R3, [UR10+0x8] ;  /* 0x0000080aff03b984 */ /* 0x03cea40008000800 */
[----:B--2---:R-:W-:-:S05]  /*0920*/  @!P3 LOP3.LUT R3, R3, 0x8000, RZ, 0xb8, !PT ;  /* 0x000080000303b812 */ /* 0x004fca00078eb8ff */
[----:B------:R4:W-:Y:S02]  /*0930*/  @!P3 STS [UR10+0x8], R3 ;  /* 0x00000803ff00b988 */ /* 0x0009e4000800080a */
.L_x_17:
[----:B------:R-:W-:Y:S05]  /*0940*/  BSYNC.RECONVERGENT B1 ;  /* 0x0000000000017941 */ /* 0x000fea0003800200 */
.L_x_12:
[----:B------:R-:W-:Y:S05]  /*0950*/  WARPSYNC.ALL ;  /* 0x0000000000007948 */ /* 0x000fea0003800000 */
[----:B------:R-:W-:Y:S01]  /*0960*/  NOP ;  /* 0x0000000000007918 */ /* 0x000fe20000000000 */
[----:B--234-:R-:W2:Y:S02]  /*0970*/  LDC R3, c[0x0][0x39c] ;  /* 0x0000e700ff037b82 */ /* 0x01cea40000000800 */
[----:B--2---:R-:W-:Y:S01]  /*0980*/  VIADD R3, R3, 0xffffffff ;  /* 0xffffffff03037836 */ /* 0x004fe20000000000 */
[----:B------:R-:W-:Y:S06]  /*0990*/  @P0 BRA `(.L_x_18) ;  /* 0x0000000000300947 */ /* 0x000fec0003800000 */
[----:B------:R-:W2:Y:S01]  /*09a0*/  S2R R4, SR_LANEID ;  /* 0x0000000000047919 */ /* 0x000ea20000000000 */
[----:B------:R-:W-:Y:S05]  /*09b0*/  WARPSYNC.ALL ;  /* 0x0000000000007948 */ /* 0x000fea0003800000 */
[----:B------:R-:W-:Y:S01]  /*09c0*/  NOP ;  /* 0x0000000000007918 */ /* 0x000fe20000000000 */
[----:B--2---:R-:W-:-:S05]  /*09d0*/  IMAD.SHL.U32 R6, R4, 0x4, RZ ;  /* 0x0000000404067824 */ /* 0x004fca00078e00ff */
[----:B------:R-:W2:Y:S01]  /*09e0*/  LDS R9, [R6+UR10] ;  /* 0x0000000a06097984 */ /* 0x000ea20008000800 */
[----:B------:R-:W-:-:S05]  /*09f0*/  IADD3 R4, P1, PT, R6, UR6, RZ ;  /* 0x0000000606047c10 */ /* 0x000fca000ff3e0ff */
[----:B------:R-:W-:-:S05]  /*0a00*/  IMAD.X R5, RZ, RZ, UR7, P1 ;  /* 0x00000007ff057e24 */ /* 0x000fca00088e06ff */
[----:B--2---:R2:W3:Y:S01]  /*0a10*/  ATOMG.E.EXCH.STRONG.GPU PT, RZ, [R4], R9 ;  /* 0x0000000904ff73a8 */ /* 0x0044e200041ee100 */
[----:B------:R-:W-:-:S04]  /*0a20*/  DEPBAR {5,4,3,2,1,0} ;  /* 0x0000003f0000791a */ /* 0x000fc80000000000 */
[----:B------:R-:W4:Y:S02]  /*0a30*/  CCTL.E.C.LDCU.IV.DEEP [UR6] ;  /* 0x0000000006007540 */ /* 0x000f240009c08000 */
[----:B----4-:R2:W-:Y:S01]  /*0a40*/  UTMACCTL.IV [UR6] ;  /* 0x00000000060079b9 */ /* 0x0105e20008000000 */
[----:B------:R-:W-:Y:S01]  /*0a50*/  NOP ;  /* 0x0000000000007918 */ /* 0x000fe20000000000 */
.L_x_18:
[----:B------:R-:W-:Y:S05]  /*0a60*/  @P0 BRA `(.L_x_19) ;  /* 0x00000000000c0947 */ /* 0x000fea0003800000 */
[----:B------:R0:W-:Y:S01]  /*0a70*/  UTMACMDFLUSH ;  /* 0x00000000000079b7 */ /* 0x0001e20000000000 */
[----:B------:R-:W-:Y:S05]  /*0a80*/  @P0 BRA `(.L_x_19) ;  /* 0x0000000000040947 */ /* 0x000fea0003800000 */
[----:B------:R-:W-:-:S04]  /*0a90*/  DEPBAR.LE SB0, 0x0 ;  /* 0x000080000000791a */ /* 0x000fc80000000000 */
.L_x_19:
[----:B------:R-:W-:Y:S05]  /*0aa0*/  WARPSYNC.ALL ;  /* 0x0000000000007948 */ /* 0x000fea0003800000 */
[----:B------:R-:W-:Y:S01]  /*0ab0*/  NOP ;  /* 0x0000000000007918 */ /* 0x000fe20000000000 */
[----:B---3--:R-:W-:Y:S06]  /*0ac0*/  BAR.SYNC.DEFER_BLOCKING 0x0 ;  /* 0x0000000000007b1d */ /* 0x008fec0000010000 */
[----:B------:R-:W-:Y:S02]  /*0ad0*/  BSSY.RECONVERGENT B1, `(.L_x_20) ;  /* 0x000000b000017945 */ /* 0x000fe40003800200 */
[----:B------:R-:W-:Y:S06]  /*0ae0*/  BAR.SYNC.DEFER_BLOCKING 0x0 ;  /* 0x0000000000007b1d */ /* 0x000fec0000010000 */
[----:B------:R3:W-:Y:S01]  /*0af0*/  @!P0 STS [R10], RZ ;  /* 0x000000ff0a008388 */ /* 0x0007e20000000800 */
[----:B------:R-:W-:Y:S01]  /*0b00*/  NOP ;  /* 0x0000000000007918 */ /* 0x000fe20000000000 */
[----:B------:R-:W-:Y:S05]  /*0b10*/  @P3 BRA `(.L_x_21) ;  /* 0x0000000000183947 */ /* 0x000fea0003800000 */
[----:B--2---:R-:W2:Y:S01]  /*0b20*/  LDS R4, [UR10+0x8] ;  /* 0x0000080aff047984 */ /* 0x004ea20008000800 */
[----:B------:R-:W4:Y:S01]  /*0b30*/  LDC.64 R8, c[0x0][0x388] ;  /* 0x0000e200ff087b82 */ /* 0x000f220000000a00 */
[----:B------:R-:W-:Y:S02]  /*0b40*/  IMAD.MOV.U32 R5, RZ, RZ, 0x70 ;  /* 0x00000070ff057424 */ /* 0x000fe400078e00ff */
[----:B----4-:R4:W-:Y:S03]  /*0b50*/  STS.64 [UR10], R8 ;  /* 0x00000008ff007988 */ /* 0x0109e60008000a0a */
[----:B--2---:R-:W-:-:S05]  /*0b60*/  LOP3.LUT R4, R4, 0x10, R5, 0xd8, !PT ;  /* 0x0000001004047812 */ /* 0x004fca00078ed805 */
[----:B------:R4:W-:Y:S02]  /*0b70*/  STS [UR10+0x8], R4 ;  /* 0x00000804ff007988 */ /* 0x0009e4000800080a */
.L_x_21:
[----:B--2---:R-:W-:Y:S05]  /*0b80*/  BSYNC.RECONVERGENT B1 ;  /* 0x0000000000017941 */ /* 0x004fea0003800200 */
.L_x_20:
[----:B------:R-:W-:Y:S04]  /*0b90*/  BSSY.RECONVERGENT B1, `(.L_x_22) ;  /* 0x000000a000017945 */ /* 0x000fe80003800200 */
[----:B------:R-:W-:Y:S05]  /*0ba0*/  @P3 BRA `(.L_x_23) ;  /* 0x0000000000203947 */ /* 0x000fea0003800000 */
[----:B----4-:R-:W2:Y:S01]  /*0bb0*/  LDS R4, [UR10+0x34] ;  /* 0x0000340aff047984 */ /* 0x010ea20008000800 */
[----:B------:R-:W-:Y:S02]  /*0bc0*/  IMAD.MOV.U32 R9, RZ, RZ, 0x3f000000 ;  /* 0x3f000000ff097424 */ /* 0x000fe400078e00ff */
[----:B------:R-:W-:Y:S01]  /*0bd0*/  @!P3 IMAD.MOV.U32 R5, RZ, RZ, 0x7f ;  /* 0x0000007fff05b424 */ /* 0x000fe200078e00ff */
[----:B------:R-:W4:Y:S02]  /*0be0*/  @!P3 LDS R6, [UR10+0x38] ;  /* 0x0000380aff06b984 */ /* 0x000f240008000800 */
[----:B--2---:R-:W-:Y:S02]  /*0bf0*/  LOP3.LUT R4, R4, 0xff000000, R9, 0xb8, !PT ;  /* 0xff00000004047812 */ /* 0x004fe400078eb809 */
[----:B----4-:R-:W-:-:S03]  /*0c00*/  @!P3 LOP3.LUT R5, R6, 0xff, R5, 0xb8, !PT ;  /* 0x000000ff0605b812 */ /* 0x010fc600078eb805 */
[----:B------:R2:W-:Y:S04]  /*0c10*/  STS [UR10+0x34], R4 ;  /* 0x00003404ff007988 */ /* 0x0005e8000800080a */
[----:B------:R2:W-:Y:S02]  /*0c20*/  @!P3 STS [UR10+0x38], R5 ;  /* 0x00003805ff00b988 */ /* 0x0005e4000800080a */
.L_x_23:
[----:B------:R-:W-:Y:S05]  /*0c30*/  BSYNC.RECONVERGENT B1 ;  /* 0x0000000000017941 */ /* 0x000fea0003800200 */
.L_x_22:
[----:B------:R-:W-:Y:S04]  /*0c40*/  BSSY.RECONVERGENT B1, `(.L_x_24) ;  /* 0x0000004000017945 */ /* 0x000fe80003800200 */
[----:B------:R-:W-:Y:S05]  /*0c50*/  @P3 BRA `(.L_x_25) ;  /* 0x0000000000083947 */ /* 0x000fea0003800000 */
[----:B------:R5:W-:Y:S04]  /*0c60*/  STS [UR10+0x24], R11 ;  /* 0x0000240bff007988 */ /* 0x000be8000800080a */
[----:B------:R5:W-:Y:S02]  /*0c70*/  STS [UR10+0x20], R3 ;  /* 0x00002003ff007988 */ /* 0x000be4000800080a */
.L_x_25:
[----:B------:R-:W-:Y:S05]  /*0c80*/  BSYNC.RECONVERGENT B1 ;  /* 0x0000000000017941 */ /* 0x000fea0003800200 */
.L_x_24:
[----:B------:R-:W-:Y:S04]  /*0c90*/  BSSY.RECONVERGENT B1, `(.L_x_26) ;  /* 0x000000e000017945 */ /* 0x000fe80003800200 */
[----:B------:R-:W-:Y:S05]  /*0ca0*/  @P3 BRA `(.L_x_27) ;  /* 0x0000000000303947 */ /* 0x000fea0003800000 */
[----:B--2---:R-:W2:Y:S01]  /*0cb0*/  LDS R5, [UR10+0x34] ;  /* 0x0000340aff057984 */ /* 0x004ea20008000800 */
[----:B----4-:R-:W4:Y:S03]  /*0cc0*/  LDC.64 R8, c[0x0][0x3b0] ;  /* 0x0000ec00ff087b82 */ /* 0x010f260000000a00 */
[----:B------:R-:W3:Y:S01]  /*0cd0*/  LDS R4, [UR10+0x1c] ;  /* 0x00001c0aff047984 */ /* 0x000ee20008000800 */
[C---:B----4-:R-:W-:Y:S01]  /*0ce0*/  SHF.L.U64.HI R9, R8.reuse, 0x1, R9 ;  /* 0x0000000108097819 */ /* 0x050fe20000010209 */
[----:B------:R-:W-:-:S03]  /*0cf0*/  IMAD.SHL.U32 R6, R8, 0x2, RZ ;  /* 0x0000000208067824 */ /* 0x000fc600078e00ff */
[--C-:B-----5:R-:W-:Y:S02]  /*0d00*/  SHF.R.U32.HI R11, RZ, 0x4, R9.reuse ;  /* 0x00000004ff0b7819 */ /* 0x120fe40000011609 */
[----:B------:R-:W-:-:S05]  /*0d10*/  SHF.R.U64 R6, R6, 0x4, R9 ;  /* 0x0000000406067819 */ /* 0x000fca0000001209 */
[----:B------:R4:W-:Y:S01]  /*0d20*/  STS [UR10+0xc], R6 ;  /* 0x00000c06ff007988 */ /* 0x0009e2000800080a */
[----:B--2---:R-:W-:Y:S02]  /*0d30*/  LOP3.LUT R5, R5, 0x7, RZ, 0xb8, !PT ;  /* 0x0000000705057812 */ /* 0x004fe400078eb8ff */
[----:B---3--:R-:W-:-:S03]  /*0d40*/  LOP3.LUT R4, R4, 0xf, R11, 0xb8, !PT ;  /* 0x0000000f04047812 */ /* 0x008fc600078eb80b */
[----:B------:R4:W-:Y:S04]  /*0d50*/  STS [UR10+0x34], R5 ;  /* 0x00003405ff007988 */ /* 0x0009e8000800080a */
[----:B------:R4:W-:Y:S02]  /*0d60*/  STS [UR10+0x1c], R4 ;  /* 0x00001c04ff007988 */ /* 0x0009e4000800080a */
.L_x_27:
[----:B------:R-:W-:Y:S05]  /*0d70*/  BSYNC.RECONVERGENT B1 ;  /* 0x0000000000017941 */ /* 0x000fea0003800200 */
.L_x_26:
[----:B------:R-:W-:Y:S04]  /*0d80*/  BSSY.RECONVERGENT B2, `(.L_x_28) ;  /* 0x000001a000027945 */ /* 0x000fe80003800200 */
[----:B------:R-:W-:Y:S04]  /*0d90*/  BSSY.RELIABLE B1, `(.L_x_29) ;  /* 0x0000015000017945 */ /* 0x000fe80003800100 */
[----:B------:R-:W-:Y:S05]  /*0da0*/  @P3 BRA `(.L_x_30) ;  /* 0x0000000000203947 */ /* 0x000fea0003800000 */
[----:B--2-4-:R-:W2:Y:S02]  /*0db0*/  LDS R4, [UR10+0x34] ;  /* 0x0000340aff047984 */ /* 0x014ea40008000800 */
[----:B--2---:R-:W-:-:S05]  /*0dc0*/  LOP3.LUT R4, R4, 0x38, RZ, 0xb8, !PT ;  /* 0x0000003804047812 */ /* 0x004fca00078eb8ff */
[----:B------:R2:W-:Y:S01]  /*0dd0*/  STS [UR10+0x34], R4 ;  /* 0x00003404ff007988 */ /* 0x0005e2000800080a */
[----:B------:R-:W-:Y:S05]  /*0de0*/  @P3 BRA `(.L_x_31) ;  /* 0x0000000000203947 */ /* 0x000fea0003800000 */
[----:B--2---:R-:W2:Y:S01]  /*0df0*/  LDS R4, [UR10+0x8] ;  /* 0x0000080aff047984 */ /* 0x004ea20008000800 */
[----:B------:R-:W-:-:S05]  /*0e00*/  IMAD.MOV.U32 R5, RZ, RZ, 0x780 ;  /* 0x00000780ff057424 */ /* 0x000fca00078e00ff */
[----:B--2---:R-:W-:-:S05]  /*0e10*/  LOP3.LUT R4, R4, 0x300, R5, 0xd8, !PT ;  /* 0x0000030004047812 */ /* 0x004fca00078ed805 */
[----:B------:R2:W-:Y:S02]  /*0e20*/  STS [UR10+0x8], R4 ;  /* 0x00000804ff007988 */ /* 0x0005e4000800080a */
.L_x_30:
[----:B------:R-:W-:Y:S05]  /*0e30*/  @P3 BRA `(.L_x_32) ;  /* 0x0000000000283947 */ /* 0x000fea0003800000 */
[----:B--2-4-:R-:W2:Y:S02]  /*0e40*/  LDS R4, [UR10+0x8] ;  /* 0x0000080aff047984 */ /* 0x014ea40008000800 */
[----:B--2---:R-:W-:-:S05]  /*0e50*/  LOP3.LUT R4, R4, 0x1800, RZ, 0xb8, !PT ;  /* 0x0000180004047812 */ /* 0x004fca00078eb8ff */
[----:B------:R4:W-:Y:S02]  /*0e60*/  STS [UR10+0x8], R4 ;  /* 0x00000804ff007988 */ /* 0x0009e4000800080a */
.L_x_31:
[----:B------:R-:W-:Y:S05]  /*0e70*/  @P3 BREAK.RELIABLE B1 ;  /* 0x0000000000013942 */ /* 0x000fea0003800100 */
[----:B------:R-:W-:Y:S05]  /*0e80*/  @P3 BRA `(.L_x_33) ;  /* 0x0000000000243947 */ /* 0x000fea0003800000 */
[----:B--2-4-:R-:W2:Y:S01]  /*0e90*/  LDS R4, [UR10+0x8] ;  /* 0x0000080aff047984 */ /* 0x014ea20008000800 */
[----:B------:R-:W-:-:S05]  /*0ea0*/  IMAD.MOV.U32 R5, RZ, RZ, 0x6000 ;  /* 0x00006000ff057424 */ /* 0x000fca00078e00ff */
[----:B--2---:R-:W-:-:S04]  /*0eb0*/  LOP3.LUT R4, R4, 0x6000, R5, 0xd8, !PT ;  /* 0x0000600004047812 */ /* 0x004fc800078ed805 */
[----:B------:R-:W-:-:S05]  /*0ec0*/  LOP3.LUT R4, R4, 0x400000, RZ, 0xb8, !PT ;  /* 0x0040000004047812 */ /* 0x000fca00078eb8ff */
[----:B------:R2:W-:Y:S02]  /*0ed0*/  STS [UR10+0x8], R4 ;  /* 0x00000804ff007988 */ /* 0x0005e4000800080a */
.L_x_32:
[----:B------:R-:W-:Y:S05]  /*0ee0*/  BSYNC.RELIABLE B1 ;  /* 0x0000000000017941 */ /* 0x000fea0003800100 */
.L_x_29:
[----:B--2-4-:R-:W2:Y:S02]  /*0ef0*/  @!P3 LDS R4, [UR10+0x8] ;  /* 0x0000080aff04b984 */ /* 0x014ea40008000800 */
[----:B--2---:R-:W-:-:S05]  /*0f00*/  @!P3 LOP3.LUT R4, R4, 0x8000, RZ, 0xb8, !PT ;  /* 0x000080000404b812 */ /* 0x004fca00078eb8ff */
[----:B------:R2:W-:Y:S02]  /*0f10*/  @!P3 STS [UR10+0x8], R4 ;  /* 0x00000804ff00b988 */ /* 0x0005e4000800080a */
.L_x_33:
[----:B------:R-:W-:Y:S05]  /*0f20*/  BSYNC.RECONVERGENT B2 ;  /* 0x0000000000027941 */ /* 0x000fea0003800200 */
.L_x_28:
[----:B------:R-:W-:Y:S05]  /*0f30*/  WARPSYNC.ALL ;  /* 0x0000000000007948 */ /* 0x000fea0003800000 */
[----:B------:R-:W-:Y:S01]  /*0f40*/  NOP ;  /* 0x0000000000007918 */ /* 0x000fe20000000000 */
[----:B------:R-:W-:-:S04]  /*0f50*/  UIADD3 UR5, UPT, UPT, UR4, 0x80, URZ ;  /* 0x0000008004057890 */ /* 0x000fc8000fffe0ff */
[----:B------:R-:W-:-:S04]  /*0f60*/  UIADD3 UR8, UP0, UPT, UR5, UR16, URZ ;  /* 0x0000001005087290 */ /* 0x000fc8000ff1e0ff */
[----:B------:R-:W-:Y:S01]  /*0f70*/  ULEA.HI.X.SX32 UR9, UR5, UR17, 0x1, UP0 ;  /* 0x0000001105097291 */ /* 0x000fe200080f0eff */
[----:B------:R-:W-:Y:S11]  /*0f80*/  @P0 BRA `(.L_x_34) ;  /* 0x0000000000300947 */ /* 0x000ff60003800000 */
[----:B--2-4-:R-:W2:Y:S01]  /*0f90*/  S2R R4, SR_LANEID ;  /* 0x0000000000047919 */ /* 0x014ea20000000000 */
[----:B------:R-:W-:Y:S05]  /*0fa0*/  WARPSYNC.ALL ;  /* 0x0000000000007948 */ /* 0x000fea0003800000 */
[----:B------:R-:W-:Y:S01]  /*0fb0*/  NOP ;  /* 0x0000000000007918 */ /* 0x000fe20000000000 */
[----:B--2---:R-:W-:-:S05]  /*0fc0*/  IMAD.SHL.U32 R6, R4, 0x4, RZ ;  /* 0x0000000404067824 */ /* 0x004fca00078e00ff */
[----:B------:R-:W2:Y:S01]  /*0fd0*/  LDS R9, [R6+UR10] ;  /* 0x0000000a06097984 */ /* 0x000ea20008000800 */
[----:B------:R-:W-:-:S05]  /*0fe0*/  IADD3 R4, P1, PT, R6, UR8, RZ ;  /* 0x0000000806047c10 */ /* 0x000fca000ff3e0ff */
[----:B------:R-:W-:-:S05]  /*0ff0*/  IMAD.X R5, RZ, RZ, UR9, P1 ;  /* 0x00000009ff057e24 */ /* 0x000fca00088e06ff */
[----:B--2---:R2:W4:Y:S01]  /*1000*/  ATOMG.E.EXCH.STRONG.GPU PT, RZ, [R4], R9 ;  /* 0x0000000904ff73a8 */ /* 0x00452200041ee100 */
[----:B------:R-:W-:-:S04]  /*1010*/  DEPBAR {5,4,3,2,1,0} ;  /* 0x0000003f0000791a */ /* 0x000fc80000000000 */
[----:B------:R-:W3:Y:S02]  /*1020*/  CCTL.E.C.LDCU.IV.DEEP [UR8] ;  /* 0x0000000008007540 */ /* 0x000ee40009c08000 */
[----:B---3--:R2:W-:Y:S01]  /*1030*/  UTMACCTL.IV [UR8] ;  /* 0x00000000080079b9 */ /* 0x0085e20008000000 */
[----:B------:R-:W-:Y:S01]  /*1040*/  NOP ;  /* 0x0000000000007918 */ /* 0x000fe20000000000 */
.L_x_34:
[----:B------:R-:W-:Y:S05]  /*1050*/  @P0 BRA `(.L_x_35) ;  /* 0x00000000000c0947 */ /* 0x000fea0003800000 */
[----:B------:R0:W-:Y:S01]  /*1060*/  UTMACMDFLUSH ;  /* 0x00000000000079b7 */ /* 0x0001e20000000000 */
[----:B------:R-:W-:Y:S05]  /*1070*/  @P0 BRA `(.L_x_35) ;  /* 0x0000000000040947 */ /* 0x000fea0003800000 */
[----:B------:R-:W-:-:S04]  /*1080*/  DEPBAR.LE SB0, 0x0 ;  /* 0x000080000000791a */ /* 0x000fc80000000000 */
.L_x_35:
[----:B------:R-:W-:Y:S05]  /*1090*/  WARPSYNC.ALL ;  /* 0x0000000000007948 */ /* 0x000fea0003800000 */
[----:B------:R-:W-:Y:S01]  /*10a0*/  NOP ;  /* 0x0000000000007918 */ /* 0x000fe20000000000 */
[----:B----4-:R-:W-:Y:S06]  /*10b0*/  BAR.SYNC.DEFER_BLOCKING 0x0 ;  /* 0x0000000000007b1d */ /* 0x010fec0000010000 */
[----:B------:R-:W-:Y:S02]  /*10c0*/  BSSY.RECONVERGENT B2, `(.L_x_36) ;  /* 0x000000b000027945 */ /* 0x000fe40003800200 */
[----:B------:R-:W-:Y:S06]  /*10d0*/  BAR.SYNC.DEFER_BLOCKING 0x0 ;  /* 0x0000000000007b1d */ /* 0x000fec0000010000 */
[----:B------:R4:W-:Y:S01]  /*10e0*/  @!P0 STS [R10], RZ ;  /* 0x000000ff0a008388 */ /* 0x0009e20000000800 */
[----:B------:R-:W-:Y:S01]  /*10f0*/  NOP ;  /* 0x0000000000007918 */ /* 0x000fe20000000000 */
[----:B------:R-:W-:Y:S05]  /*1100*/  @P3 BRA `(.L_x_37) ;  /* 0x0000000000183947 */ /* 0x000fea0003800000 */
[----:B--2---:R-:W2:Y:S01]  /*1110*/  LDS R4, [UR10+0x8] ;  /* 0x0000080aff047984 */ /* 0x004ea20008000800 */
[----:B------:R-:W3:Y:S01]  /*1120*/  LDC.64 R8, c[0x0][0x390] ;  /* 0x0000e400ff087b82 */ /* 0x000ee20000000a00 */
[----:B------:R-:W-:Y:S02]  /*1130*/  IMAD.MOV.U32 R5, RZ, RZ, 0x70 ;  /* 0x00000070ff057424 */ /* 0x000fe400078e00ff */
[----:B---3--:R3:W-:Y:S03]  /*1140*/  STS.64 [UR10], R8 ;  /* 0x00000008ff007988 */ /* 0x0087e60008000a0a */
[----:B--2---:R-:W-:-:S05]  /*1150*/  LOP3.LUT R4, R4, 0x10, R5, 0xd8, !PT ;  /* 0x0000001004047812 */ /* 0x004fca00078ed805 */
[----:B------:R3:W-:Y:S02]  /*1160*/  STS [UR10+0x8], R4 ;  /* 0x00000804ff007988 */ /* 0x0007e4000800080a */
.L_x_37:
[----:B--2---:R-:W-:Y:S05]  /*1170*/  BSYNC.RECONVERGENT B2 ;  /* 0x0000000000027941 */ /* 0x004fea0003800200 */
.L_x_36:
[----:B------:R-:W-:Y:S04]  /*1180*/  BSSY.RECONVERGENT B3, `(.L_x_38) ;  /* 0x0000011000037945 */ /* 0x000fe80003800200 */
[----:B------:R-:W-:Y:S04]  /*1190*/  BSSY.RELIABLE B2, `(.L_x_39) ;  /* 0x000000e000027945 */ /* 0x000fe80003800100 */
[----:B------:R-:W-:Y:S05]  /*11a0*/  @P3 BRA `(.L_x_40) ;  /* 0x0000000000243947 */ /* 0x000fea0003800000 */
[----:B---3--:R-:W2:Y:S01]  /*11b0*/  LDS R4, [UR10+0x34] ;  /* 0x0000340aff047984 */ /* 0x008ea20008000800 */
[----:B------:R-:W-:-:S05]  /*11c0*/  IMAD.MOV.U32 R5, RZ, RZ, 0x3f000000 ;  /* 0x3f000000ff057424 */ /* 0x000fca00078e00ff */
[----:B--2---:R-:W-:-:S05]  /*11d0*/  LOP3.LUT R4, R4, 0xff000000, R5, 0xb8, !PT ;  /* 0xff00000004047812 */ /* 0x004fca00078eb805 */
[----:B------:R2:W-:Y:S01]  /*11e0*/  STS [UR10+0x34], R4 ;  /* 0x00003404ff007988 */ /* 0x0005e2000800080a */
[----:B------:R-:W-:Y:S05]  /*11f0*/  @P3 BRA `(.L_x_41) ;  /* 0x00000000001c3947 */ /* 0x000fea0003800000 */
[----:B--2---:R-:W2:Y:S01]  /*1200*/  LDS R4, [UR10+0x38] ;  /* 0x0000380aff047984 */ /* 0x004ea20008000800 */
[----:B------:R-:W-:-:S05]  /*1210*/  IMAD.MOV.U32 R5, RZ, RZ, 0x3f ;  /* 0x0000003fff057424 */ /* 0x000fca00078e00ff */
[----:B--2---:R-:W-:-:S05]  /*1220*/  LOP3.LUT R4, R4, 0xff, R5, 0xb8, !PT ;  /* 0x000000ff04047812 */ /* 0x004fca00078eb805 */
[----:B------:R2:W-:Y:S02]  /*1230*/  STS [UR10+0x38], R4 ;  /* 0x00003804ff007988 */ /* 0x0005e4000800080a */
.L_x_40:
[----:B------:R-:W-:Y:S05]  /*1240*/  @P3 BREAK.RELIABLE B2 ;  /* 0x0000000000023942 */ /* 0x000fea0003800100 */
[----:B------:R-:W-:Y:S05]  /*1250*/  @P3 BRA `(.L_x_42) ;  /* 0x00000000000c3947 */ /* 0x000fea0003800000 */
[----:B------:R2:W-:Y:S02]  /*1260*/  STS [UR10+0x20], R3 ;  /* 0x00002003ff007988 */ /* 0x0005e4000800080a */
.L_x_41:
[----:B------:R-:W-:Y:S05]  /*1270*/  BSYNC.RELIABLE B2 ;  /* 0x0000000000027941 */ /* 0x000fea0003800100 */
.L_x_39:
[----:B------:R2:W-:Y:S02]  /*1280*/  @!P3 STS [UR10+0x24], R2 ;  /* 0x00002402ff00b988 */ /* 0x0005e4000800080a */
.L_x_42:
[----:B------:R-:W-:Y:S05]  /*1290*/  BSYNC.RECONVERGENT B3 ;  /* 0x0000000000037941 */ /* 0x000fea0003800200 */
.L_x_38:
[----:B------:R-:W-:Y:S05]  /*12a0*/  WARPSYNC.ALL ;  /* 0x0000000000007948 */ /* 0x000fea0003800000 */
[----:B------:R-:W-:Y:S01]  /*12b0*/  NOP ;  /* 0x0000000000007918 */ /* 0x000fe20000000000 */
[----:B------:R-:W-:Y:S04]  /*12c0*/  BSSY.RECONVERGENT B3, `(.L_x_43) ;  /* 0x000000e000037945 */ /* 0x000fe80003800200 */
[----:B------:R-:W-:Y:S05]  /*12d0*/  @P3 BRA `(.L_x_44) ;  /* 0x0000000000303947 */ /* 0x000fea0003800000 */
[----:B--2--5:R-:W2:Y:S01]  /*12e0*/  LDS R3, [UR10+0x34] ;  /* 0x0000340aff037984 */ /* 0x024ea20008000800 */
[----:B---3--:R-:W3:Y:S03]  /*12f0*/  LDC.64 R4, c[0x0][0x3b8] ;  /* 0x0000ee00ff047b82 */ /* 0x008ee60000000a00 */
[----:B------:R-:W5:Y:S01]  /*1300*/  LDS R2, [UR10+0x1c] ;  /* 0x00001c0aff027984 */ /* 0x000f620008000800 */
[C---:B---3--:R-:W-:Y:S01]  /*1310*/  SHF.L.U64.HI R5, R4.reuse, 0x1, R5 ;  /* 0x0000000104057819 */ /* 0x048fe20000010205 */
[----:B------:R-:W-:-:S03]  /*1320*/  IMAD.SHL.U32 R4, R4, 0x2, RZ ;  /* 0x0000000204047824 */ /* 0x000fc600078e00ff */
[--C-:B------:R-:W-:Y:S02]  /*1330*/  SHF.R.U32.HI R9, RZ, 0x4, R5.reuse ;  /* 0x00000004ff097819 */ /* 0x100fe40000011605 */
[----:B------:R-:W-:-:S05]  /*1340*/  SHF.R.U64 R4, R4, 0x4, R5 ;  /* 0x0000000404047819 */ /* 0x000fca0000001205 */
[----:B------:R3:W-:Y:S01]  /*1350*/  STS [UR10+0xc], R4 ;  /* 0x00000c04ff007988 */ /* 0x0007e2000800080a */
[----:B--2---:R-:W-:Y:S02]  /*1360*/  LOP3.LUT R3, R3, 0x7, RZ, 0xb8, !PT ;  /* 0x0000000703037812 */ /* 0x004fe400078eb8ff */
[----:B-----5:R-:W-:-:S03]  /*1370*/  LOP3.LUT R2, R2, 0xf, R9, 0xb8, !PT ;  /* 0x0000000f02027812 */ /* 0x020fc600078eb809 */
[----:B------:R3:W-:Y:S04]  /*1380*/  STS [UR10+0x34], R3 ;  /* 0x00003403ff007988 */ /* 0x0007e8000800080a */
[----:B------:R3:W-:Y:S02]  /*1390*/  STS [UR10+0x1c], R2 ;  /* 0x00001c02ff007988 */ /* 0x0007e4000800080a */
.L_x_44:
[----:B------:R-:W-:Y:S05]  /*13a0*/  BSYNC.RECONVERGENT B3 ;  /* 0x0000000000037941 */ /* 0x000fea0003800200 */
.L_x_43:
[----:B------:R-:W-:Y:S04]  /*13b0*/  BSSY.RECONVERGENT B4, `(.L_x_45) ;  /* 0x000001a000047945 */ /* 0x000fe80003800200 */
[----:B------:R-:W-:Y:S04]  /*13c0*/  BSSY.RELIABLE B3, `(.L_x_46) ;  /* 0x0000015000037945 */ /* 0x000fe80003800100 */
[----:B------:R-:W-:Y:S05]  /*13d0*/  @P3 BRA `(.L_x_47) ;  /* 0x0000000000203947 */ /* 0x000fea0003800000 */
[----:B--23--:R-:W2:Y:S02]  /*13e0*/  LDS R2, [UR10+0x34] ;  /* 0x0000340aff027984 */ /* 0x00cea40008000800 */
[----:B--2---:R-:W-:-:S05]  /*13f0*/  LOP3.LUT R2, R2, 0x38, RZ, 0xb8, !PT ;  /* 0x0000003802027812 */ /* 0x004fca00078eb8ff */
[----:B------:R2:W-:Y:S01]  /*1400*/  STS [UR10+0x34], R2 ;  /* 0x00003402ff007988 */ /* 0x0005e2000800080a */
[----:B------:R-:W-:Y:S05]  /*1410*/  @P3 BRA `(.L_x_48) ;  /* 0x0000000000203947 */ /* 0x000fea0003800000 */
[----:B--2---:R-:W2:Y:S01]  /*1420*/  LDS R2, [UR10+0x8] ;  /* 0x0000080aff027984 */ /* 0x004ea20008000800 */
[----:B-----5:R-:W-:-:S05]  /*1430*/  IMAD.MOV.U32 R3, RZ, RZ, 0x780 ;  /* 0x00000780ff037424 */ /* 0x020fca00078e00ff */
[----:B--2---:R-:W-:-:S05]  /*1440*/  LOP3.LUT R2, R2, 0x300, R3, 0xd8, !PT ;  /* 0x0000030002027812 */ /* 0x004fca00078ed803 */
[----:B------:R2:W-:Y:S02]  /*1450*/  STS [UR10+0x8], R2 ;  /* 0x00000802ff007988 */ /* 0x0005e4000800080a */
.L_x_47:
[----:B------:R-:W-:Y:S05]  /*1460*/  @P3 BRA `(.L_x_49) ;  /* 0x0000000000283947 */ /* 0x000fea0003800000 */
[----:B--23--:R-:W2:Y:S02]  /*1470*/  LDS R2, [UR10+0x8] ;  /* 0x0000080aff027984 */ /* 0x00cea40008000800 */
[----:B--2---:R-:W-:-:S05]  /*1480*/  LOP3.LUT R2, R2, 0x1800, RZ, 0xb8, !PT ;  /* 0x0000180002027812 */ /* 0x004fca00078eb8ff */
[----:B------:R3:W-:Y:S02]  /*1490*/  STS [UR10+0x8], R2 ;  /* 0x00000802ff007988 */ /* 0x0007e4000800080a */
.L_x_48:
[----:B------:R-:W-:Y:S05]  /*14a0*/  @P3 BREAK.RELIABLE B3 ;  /* 0x0000000000033942 */ /* 0x000fea0003800100 */
[----:B------:R-:W-:Y:S05]  /*14b0*/  @P3 BRA `(.L_x_50) ;  /* 0x0000000000243947 */ /* 0x000fea0003800000 */
[----:B--23--:R-:W2:Y:S01]  /*14c0*/  LDS R2, [UR10+0x8] ;  /* 0x0000080aff027984 */ /* 0x00cea20008000800 */
[----:B-----5:R-:W-:-:S05]  /*14d0*/  IMAD.MOV.U32 R3, RZ, RZ, 0x6000 ;  /* 0x00006000ff037424 */ /* 0x020fca00078e00ff */
[----:B--2---:R-:W-:-:S04]  /*14e0*/  LOP3.LUT R2, R2, 0x6000, R3, 0xd8, !PT ;  /* 0x0000600002027812 */ /* 0x004fc800078ed803 */
[----:B------:R-:W-:-:S05]  /*14f0*/  LOP3.LUT R2, R2, 0x400000, RZ, 0xb8, !PT ;  /* 0x0040000002027812 */ /* 0x000fca00078eb8ff */
[----:B------:R2:W-:Y:S02]  /*1500*/  STS [UR10+0x8], R2 ;  /* 0x00000802ff007988 */ /* 0x0005e4000800080a */
.L_x_49:
[----:B------:R-:W-:Y:S05]  /*1510*/  BSYNC.RELIABLE B3 ;  /* 0x0000000000037941 */ /* 0x000fea0003800100 */
.L_x_46:
[----:B--23--:R-:W2:Y:S02]  /*1520*/  @!P3 LDS R2, [UR10+0x8] ;  /* 0x0000080aff02b984 */ /* 0x00cea40008000800 */
[----:B--2---:R-:W-:-:S05]  /*1530*/  @!P3 LOP3.LUT R2, R2, 0x8000, RZ, 0xb8, !PT ;  /* 0x000080000202b812 */ /* 0x004fca00078eb8ff */
[----:B------:R2:W-:Y:S02]  /*1540*/  @!P3 STS [UR10+0x8], R2 ;  /* 0x00000802ff00b988 */ /* 0x0005e4000800080a */
.L_x_50:
[----:B------:R-:W-:Y:S05]  /*1550*/  BSYNC.RECONVERGENT B4 ;  /* 0x0000000000047941 */ /* 0x000fea0003800200 */
.L_x_45:
[----:B------:R-:W-:Y:S05]  /*1560*/  WARPSYNC.ALL ;  /* 0x0000000000007948 */ /* 0x000fea0003800000 */
[----:B------:R-:W-:Y:S01]  /*1570*/  NOP ;  /* 0x0000000000007918 */ /* 0x000fe20000000000 */
[----:B------:R-:W-:-:S04]  /*1580*/  UIADD3 UR4, UPT, UPT, UR4, 0x100, URZ ;  /* 0x0000010004047890 */ /* 0x000fc8000fffe0ff */
[----:B------:R-:W-:-:S04]  /*1590*/  UIADD3 UR16, UP0, UPT, UR4, UR16, URZ ;  /* 0x0000001004107290 */ /* 0x000fc8000ff1e0ff */
[----:B------:R-:W-:Y:S01]  /*15a0*/  ULEA.HI.X.SX32 UR17, UR4, UR17, 0x1, UP0 ;  /* 0x0000001104117291 */ /* 0x000fe200080f0eff */
[----:B------:R-:W-:Y:S11]  /*15b0*/  @P0 BRA `(.L_x_51) ;  /* 0x0000000000300947 */ /* 0x000ff60003800000 */
[----:B--23--:R-:W2:Y:S01]  /*15c0*/  S2R R2, SR_LANEID ;  /* 0x0000000000027919 */ /* 0x00cea20000000000 */
[----:B------:R-:W-:Y:S05]  /*15d0*/  WARPSYNC.ALL ;  /* 0x0000000000007948 */ /* 0x000fea0003800000 */
[----:B------:R-:W-:Y:S01]  /*15e0*/  NOP ;  /* 0x0000000000007918 */ /* 0x000fe20000000000 */
[----:B--2---:R-:W-:-:S05]  /*15f0*/  IMAD.SHL.U32 R4, R2, 0x4, RZ ;  /* 0x0000000402047824 */ /* 0x004fca00078e00ff */
[----:B------:R-:W2:Y:S01]  /*1600*/  LDS R5, [R4+UR10] ;  /* 0x0000000a04057984 */ /* 0x000ea20008000800 */
[----:B------:R-:W-:-:S05]  /*1610*/  IADD3 R2, P1, PT, R4, UR16, RZ ;  /* 0x0000001004027c10 */ /* 0x000fca000ff3e0ff */
[----:B-----5:R-:W-:-:S05]  /*1620*/  IMAD.X R3, RZ, RZ, UR17, P1 ;  /* 0x00000011ff037e24 */ /* 0x020fca00088e06ff */
[----:B--2---:R2:W3:Y:S01]  /*1630*/  ATOMG.E.EXCH.STRONG.GPU PT, RZ, [R2], R5 ;  /* 0x0000000502ff73a8 */ /* 0x0044e200041ee100 */
[----:B------:R-:W-:-:S04]  /*1640*/  DEPBAR {5,4,3,2,1,0} ;  /* 0x0000003f0000791a */ /* 0x000fc80000000000 */
[----:B------:R-:W5:Y:S02]  /*1650*/  CCTL.E.C.LDCU.IV.DEEP [UR16] ;  /* 0x0000000010007540 */ /* 0x000f640009c08000 */
[----:B-----5:R2:W-:Y:S01]  /*1660*/  UTMACCTL.IV [UR16] ;  /* 0x00000000100079b9 */ /* 0x0205e20008000000 */
[----:B------:R-:W-:Y:S01]  /*1670*/  NOP ;  /* 0x0000000000007918 */ /* 0x000fe20000000000 */
.L_x_51:
[----:B------:R-:W-:Y:S05]  /*1680*/  @P0 BRA `(.L_x_52) ;  /* 0x00000000000c0947 */ /* 0x000fea0003800000 */
[----:B------:R0:W-:Y:S01]  /*1690*/  UTMACMDFLUSH ;  /* 0x00000000000079b7 */ /* 0x0001e20000000000 */
[----:B------:R-:W-:Y:S05]  /*16a0*/  @P0 BRA `(.L_x_52) ;  /* 0x0000000000040947 */ /* 0x000fea0003800000 */
[----:B------:R-:W-:-:S04]  /*16b0*/  DEPBAR.LE SB0, 0x0 ;  /* 0x000080000000791a */ /* 0x000fc80000000000 */
.L_x_52:
[----:B------:R-:W-:Y:S05]  /*16c0*/  WARPSYNC.ALL ;  /* 0x0000000000007948 */ /* 0x000fea0003800000 */
[----:B------:R-:W-:Y:S01]  /*16d0*/  NOP ;  /* 0x0000000000007918 */ /* 0x000fe20000000000 */
[----:B---3--:R-:W-:Y:S01]  /*16e0*/  BAR.SYNC.DEFER_BLOCKING 0x0 ;  /* 0x0000000000007b1d */ /* 0x008fe20000010000 */
[----:B------:R-:W-:Y:S01]  /*16f0*/  ISETP.GE.AND P0, PT, R7, 0x1, PT ;  /* 0x000000010700780c */ /* 0x000fe20003f06270 */
[----:B------:R-:W-:Y:S01]  /*1700*/  USHF.L.U32 UR11, UR14, 0x7, URZ ;  /* 0x000000070e0b7899 */ /* 0x000fe200080006ff */
[----:B--2---:R-:W-:Y:S01]  /*1710*/  SHF.R.U32.HI R2, RZ, 0x5, R0 ;  /* 0x00000005ff027819 */ /* 0x004fe20000011600 */
[----:B------:R-:W-:-:S02]  /*1720*/  USHF.L.U32 UR31, UR31, 0x6, URZ ;  /* 0x000000061f1f7899 */ /* 0x000fc400080006ff */
[----:B------:R-:W-:Y:S01]  /*1730*/  VOTEU.ALL UP0, P3 ;  /* 0x0000000000ff7886 */ /* 0x000fe20001800000 */
[----:B------:R-:W-:Y:S01]  /*1740*/  UMOV UR4, 0x1 ;  /* 0x0000000100047882 */ /* 0x000fe20000000000 */
[----:B------:R-:W-:Y:S01]  /*1750*/  VOTEU.ALL UP1, P3 ;  /* 0x0000000000ff7886 */ /* 0x000fe20001820000 */
[----:B------:R-:W-:Y:S02]  /*1760*/  R2UR UR18, R2 ;  /* 0x00000000021272ca */ /* 0x000fe400000e0000 */
[----:B------:R-:W-:-:S04]  /*1770*/  @!UP0 UIADD3 UR12, UPT, UPT, -UR4, 0x100000, URZ ;  /* 0x00100000040c8890 */ /* 0x000fc8000fffe1ff */
[----:B------:R-:W-:Y:S02]  /*1780*/  @!UP0 USHF.L.U32 UR13, UR12, 0xb, URZ ;  /* 0x0000000b0c0d8899 */ /* 0x000fe400080006ff */
[----:B------:R-:W-:Y:S02]  /*1790*/  @!UP0 USHF.L.U32 UR12, UR12, 0x1, URZ ;  /* 0x000000010c0c8899 */ /* 0x000fe400080006ff */
[----:B------:R-:W-:-:S04]  /*17a0*/  @!UP0 UIADD3 UR4, UPT, UPT, -UR4, 0x100000, URZ ;  /* 0x0010000004048890 */ /* 0x000fc8000fffe1ff */
[----:B------:R-:W-:Y:S02]  /*17b0*/  @!UP0 USHF.L.U32 UR5, UR4, 0xb, URZ ;  /* 0x0000000b04058899 */ /* 0x000fe400080006ff */
[----:B------:R-:W-:Y:S01]  /*17c0*/  @!UP0 USHF.L.U32 UR4, UR4, 0x1, URZ ;  /* 0x0000000104048899 */ /* 0x000fe200080006ff */
[----:B------:R-:W-:Y:S01]  /*17d0*/  VOTEU.ALL UP0, P3 ;  /* 0x0000000000ff7886 */ /* 0x000fe20001800000 */
[----:B------:R-:W2:Y:S04]  /*17e0*/  FENCE.VIEW.ASYNC.S ;  /* 0x00000000000073c6 */ /* 0x000ea80000000000 */
[----:B--2---:R2:W3:Y:S06]  /*17f0*/  @!UP0 SYNCS.EXCH.64 URZ, [UR10+0xc000], UR12 ;  /* 0x00c0000c0aff85b2 */ /* 0x0044ec0008000100 */
[----:B------:R2:W4:Y:S01]  /*1800*/  @!UP1 SYNCS.EXCH.64 URZ, [UR10+0xc010], UR4 ;  /* 0x00c010040aff95b2 */ /* 0x0005220008000100 */
[----:B------:R-:W-:Y:S05]  /*1810*/  @!P0 BRA `(.L_x_53) ;  /* 0x0000000800988947 */ /* 0x000fea0003800000 */
[----:B---34-:R-:W-:Y:S01]  /*1820*/  BAR.SYNC.DEFER_BLOCKING 0x0 ;  /* 0x0000000000007b1d */ /* 0x018fe20000010000 */
[----:B------:R-:W-:Y:S01]  /*1830*/  ELECT P1, URZ, PT ;  /* 0x0000000000ff782f */ /* 0x000fe20003820000 */
[----:B------:R-:W-:Y:S01]  /*1840*/  @!P3 IMAD.MOV.U32 R2, RZ, RZ, 0xc000 ;  /* 0x0000c000ff02b424 */ /* 0x000fe200078e00ff */
[----:B--2---:R-:W-:Y:S02]  /*1850*/  ULOP3.LUT UR5, UR18, 0x1, URZ, 0xc0, !UPT ;  /* 0x0000000112057892 */ /* 0x004fe4000f8ec0ff */
[C---:B------:R-:W-:Y:S02]  /*1860*/  ISETP.LT.U32.AND P1, PT, R36.reuse, 0x40, P1 ;  /* 0x000000402400780c */ /* 0x040fe40000f21070 */
[----:B------:R-:W-:Y:S01]  /*1870*/  ELECT P0, URZ, PT ;  /* 0x0000000000ff782f */ /* 0x000fe20003800000 */
[----:B------:R-:W-:Y:S02]  /*1880*/  ULEA UR12, UR5, UR10, 0xd ;  /* 0x0000000a050c7291 */ /* 0x000fe4000f8e68ff */
[----:B------:R-:W-:Y:S01]  /*1890*/  USHF.L.U32 UR30, UR5, 0x6, URZ ;  /* 0x00000006051e7899 */ /* 0x000fe200080006ff */
[----:B------:R-:W-:Y:S01]  /*18a0*/  ISETP.LT.U32.AND P0, PT, R36, 0x40, P0 ;  /* 0x000000402400780c */ /* 0x000fe20000701070 */
[----:B------:R-:W-:-:S02]  /*18b0*/  UIADD3 UR4, UPT, UPT, UR10, 0x8000, URZ ;  /* 0x000080000a047890 */ /* 0x000fc4000fffe0ff */
[----:B------:R-:W-:Y:S02]  /*18c0*/  ULEA UR14, UR14, UR30, 0x7 ;  /* 0x0000001e0e0e7291 */ /* 0x000fe4000f8e38ff */
[----:B------:R-:W-:Y:S02]  /*18d0*/  USHF.R.U32.HI UR26, URZ, 0x4, UR10 ;  /* 0x00000004ff1a7899 */ /* 0x000fe4000801160a */
[----:B------:R-:W-:Y:S01]  /*18e0*/  VOTEU.ANY UP2, P1 ;  /* 0x0000000000ff7886 */ /* 0x000fe20000840100 */
[----:B------:R-:W-:Y:S01]  /*18f0*/  VOTEU.ANY UP1, P1 ;  /* 0x0000000000ff7886 */ /* 0x000fe20000820100 */
[----:B------:R-:W-:Y:S02]  /*1900*/  USHF.R.U32.HI UR4, URZ, 0x4, UR4 ;  /* 0x00000004ff047899 */ /* 0x000fe40008011604 */
[----:B------:R-:W-:Y:S01]  /*1910*/  USGXT.U32 UR26, UR26, 0xe ;  /* 0x0000000e1a1a789a */ /* 0x000fe20008000000 */
[----:B------:R2:W-:Y:S01]  /*1920*/  @!P3 SYNCS.ARRIVE.TRANS64 RZ, [UR10+0xc000], R2 ;  /* 0x00c00002ffffb9a7 */ /* 0x0005e2000800000a */
[----:B------:R-:W-:-:S02]  /*1930*/  @UP2 UIADD3 UR28, UPT, UPT, UR12, 0x8000, URZ ;  /* 0x000080000c1c2890 */ /* 0x000fc4000fffe0ff */
[----:B------:R-:W-:Y:S01]  /*1940*/  @UP2 UIADD3 UR29, UPT, UPT, UR10, 0xc000, URZ ;  /* 0x0000c0000a1d2890 */ /* 0x000fe2000fffe0ff */
[----:B------:R-:W-:Y:S01]  /*1950*/  BAR.SYNC.DEFER_BLOCKING 0x0 ;  /* 0x0000000000007b1d */ /* 0x000fe20000010000 */
[----:B------:R-:W-:Y:S02]  /*1960*/  ULEA UR12, UR5, UR12, 0xd ;  /* 0x0000000c050c7291 */ /* 0x000fe4000f8e68ff */
[----:B------:R-:W-:-:S03]  /*1970*/  USGXT.U32 UR22, UR4, 0xe ;  /* 0x0000000e0416789a */ /* 0x000fc60008000000 */
[----:B------:R-:W-:Y:S01]  /*1980*/  VOTEU.ANY UP0, P0 ;  /* 0x0000000000ff7886 */ /* 0x000fe20000000100 */
[----:B------:R-:W-:Y:S01]  /*1990*/  VOTEU.ANY UP2, P0 ;  /* 0x0000000000ff7886 */ /* 0x000fe20000040100 */
[----:B------:R-:W-:Y:S01]  /*19a0*/  UMOV UR4, URZ ;  /* 0x000000ff00047c82 */ /* 0x000fe20008000000 */
[----:B------:R-:W-:Y:S01]  /*19b0*/  UMOV UR23, 0x40004040 ;  /* 0x4000404000177882 */ /* 0x000fe20000000000 */
[----:B------:R-:W-:Y:S01]  /*19c0*/  UMOV UR27, 0x40004040 ;  /* 0x40004040001b7882 */ /* 0x000fe20000000000 */
[----:B------:R-:W-:Y:S01]  /*19d0*/  @UP0 UIADD3 UR13, UPT, UPT, UR10, 0xc000, URZ ;  /* 0x0000c0000a0d0890 */ /* 0x000fe2000fffe0ff */
[----:B------:R-:W-:Y:S01]  /*19e0*/  @UP0 UMOV UR15, URZ ;  /* 0x000000ff000f0c82 */ /* 0x000fe20008000000 */
[----:B------:R-:W-:Y:S02]  /*19f0*/  UIADD3 UR20, UP0, UPT, UR26, 0x4000080, URZ ;  /* 0x040000801a147890 */ /* 0x000fe4000ff1e0ff */
[----:B------:R-:W-:Y:S02]  /*1a00*/  ULOP3.LUT UR26, UR26, 0x4000000, URZ, 0xfc, !UPT ;  /* 0x040000001a1a7892 */ /* 0x000fe4000f8efcff */
[----:B------:R-:W-:-:S02]  /*1a10*/  UIADD3.X UR21, UPT, UPT, UR4, 0x40004040, URZ, UP0, !UPT ;  /* 0x4000404004157890 */ /* 0x000fc400087fe4ff */
[----:B------:R-:W-:Y:S02]  /*1a20*/  UIADD3 UR24, UP0, UPT, UR22, 0x2, URZ ;  /* 0x0000000216187890 */ /* 0x000fe4000ff1e0ff */
[----:B------:R-:W-:Y:S01]  /*1a30*/  UIADD3.64 UR32, UPT, UPT, UR20, 0x80, URZ ;  /* 0x0000008014207897 */ /* 0x000fe2000fffe0ff */
[----:B------:R2:W-:Y:S01]  /*1a40*/  @UP1 UTMALDG.2D [UR28], [UR6] ;  /* 0x0000001c060015b4 */ /* 0x0005e20008008000 */
[----:B------:R-:W-:Y:S02]  /*1a50*/  UIADD3.X UR25, UPT, UPT, UR4, 0x40004040, URZ, UP0, !UPT ;  /* 0x4000404004197890 */ /* 0x000fe400087fe4ff */
[----:B------:R-:W-:Y:S02]  /*1a60*/  UIADD3.64 UR34, UPT, UPT, UR20, 0x100, URZ ;  /* 0x0000010014227897 */ /* 0x000fe4000fffe0ff */
[----:B------:R-:W-:Y:S02]  /*1a70*/  UIADD3.64 UR36, UPT, UPT, UR20, 0x180, URZ ;  /* 0x0000018014247897 */ /* 0x000fe4000fffe0ff */
[----:B------:R-:W-:Y:S01]  /*1a80*/  UIADD3.64 UR38, UPT, UPT, UR20, 0x200, URZ ;  /* 0x0000020014267897 */ /* 0x000fe2000fffe0ff */
[----:B------:R3:W-:Y:S06]  /*1a90*/  MEMBAR.ALL.CTA ;  /* 0x0000000000007992 */ /* 0x0007ec0000008000 */
[----:B---3--:R-:W3:Y:S01]  /*1aa0*/  FENCE.VIEW.ASYNC.S ;  /* 0x00000000000073c6 */ /* 0x008ee20000000000 */
[----:B------:R-:W-:-:S02]  /*1ab0*/  UIADD3.64 UR40, UPT, UPT, UR20, 0x280, URZ ;  /* 0x0000028014287897 */ /* 0x000fc4000fffe0ff */
[----:B------:R-:W-:Y:S02]  /*1ac0*/  UIADD3.64 UR42, UPT, UPT, UR20, 0x300, URZ ;  /* 0x00000300142a7897 */ /* 0x000fe4000fffe0ff */
[----:B------:R-:W-:Y:S02]  /*1ad0*/  UIADD3.64 UR44, UPT, UPT, UR24, 0x2, URZ ;  /* 0x00000002182c7897 */ /* 0x000fe4000fffe0ff */
[----:B------:R-:W-:Y:S02]  /*1ae0*/  UIADD3.64 UR46, UPT, UPT, UR24, 0x4, URZ ;  /* 0x00000004182e7897 */ /* 0x000fe4000fffe0ff */
[----:B------:R-:W-:Y:S02]  /*1af0*/  UIADD3.64 UR48, UPT, UPT, UR24, 0x1fe, URZ ;  /* 0x000001fe18307897 */ /* 0x000fe4000fffe0ff */
[----:B------:R-:W-:Y:S02]  /*1b00*/  UIADD3.64 UR50, UPT, UPT, UR24, 0x200, URZ ;  /* 0x0000020018327897 */ /* 0x000fe4000fffe0ff */
[----:B------:R-:W-:-:S02]  /*1b10*/  UIADD3.64 UR52, UPT, UPT, UR24, 0x202, URZ ;  /* 0x0000020218347897 */ /* 0x000fc4000fffe0ff */
[----:B------:R-:W-:Y:S02]  /*1b20*/  UIADD3.64 UR54, UPT, UPT, UR24, 0x204, URZ ;  /* 0x0000020418367897 */ /* 0x000fe4000fffe0ff */
[----:B------:R-:W-:Y:S01]  /*1b30*/  UISETP.NE.U32.AND UP0, UPT, UR18, URZ, UPT ;  /* 0x000000ff1200728c */ /* 0x000fe2000bf05070 */
[----:B---3--:R-:W-:Y:S06]  /*1b40*/  BAR.SYNC.DEFER_BLOCKING 0x0 ;  /* 0x0000000000007b1d */ /* 0x008fec0000010000 */
[----:B------:R2:W-:Y:S02]  /*1b50*/  @UP2 UTMALDG.2D [UR12], [UR8] ;  /* 0x0000000c080025b4 */ /* 0x0005e40008008000 */
[----:B------:R-:W-:Y:S06]  /*1b60*/  BAR.SYNC.DEFER_BLOCKING 0x0 ;  /* 0x0000000000007b1d */ /* 0x000fec0000010000 */
[----:B------:R-:W3:Y:S02]  /*1b70*/  SYNCS.PHASECHK.TRANS64.TRYWAIT P0, [UR10+0xc000], RZ ;  /* 0x00c000ffff0075a7 */ /* 0x000ee4000800110a */
[----:B--23--:R-:W-:Y:S05]  /*1b80*/  @!P0 BRA `(.L_x_54) ;  /* 0x0000000c005c8947 */ /* 0x00cfea0003800000 */
.L_x_66:
[----:B------:R-:W-:Y:S05]  /*1b90*/  BRA.U UP0, `(.L_x_55) ;  /* 0x0000000100647547 */ /* 0x000fea000b800000 */
[----:B------:R-:W-:Y:S01]  /*1ba0*/  UMOV UR4, 0x0 ;  /* 0x0000000000047882 */ /* 0x000fe20000000000 */
[----:B------:R-:W-:Y:S01]  /*1bb0*/  UMOV UR5, 0x4210010 ;  /* 0x0421001000057882 */ /* 0x000fe20000000000 */
[----:B------:R-:W-:Y:S01]  /*1bc0*/  UMOV UR12, 0x0 ;  /* 0x00000000000c7882 */ /* 0x000fe20000000000 */
[----:B------:R-:W-:Y:S01]  /*1bd0*/  UMOV UR13, 0x4210010 ;  /* 0x04210010000d7882 */ /* 0x000fe20000000000 */
[----:B------:R-:W-:Y:S01]  /*1be0*/  UMOV UR14, 0x0 ;  /* 0x00000000000e7882 */ /* 0x000fe20000000000 */
[----:B------:R-:W-:Y:S01]  /*1bf0*/  UMOV UR15, 0x4210010 ;  /* 0x04210010000f7882 */ /* 0x000fe20000000000 */
[----:B------:R2:W-:Y:S01]  /*1c00*/  UTCHMMA gdesc[UR22], gdesc[UR26], tmem[UR19], tmem[UR4], idesc[UR5], !UPT ;  /* 0x00ff041a160075ea */ /* 0x0005e2000f800013 */
[----:B------:R-:W-:Y:S01]  /*1c10*/  UMOV UR28, 0x0 ;  /* 0x00000000001c7882 */ /* 0x000fe20000000000 */
[----:B------:R-:W-:Y:S01]  /*1c20*/  UMOV UR29, 0x4210010 ;  /* 0x04210010001d7882 */ /* 0x000fe20000000000 */
[----:B------:R2:W-:Y:S01]  /*1c30*/  UTCHMMA gdesc[UR24], gdesc[UR20], tmem[UR19], tmem[UR12], idesc[UR13], UPT ;  /* 0x00ff0c14180075ea */ /* 0x0005e2000b800013 */
        /* <DEDUP_REMOVED lines=12> */
[----:B------:R2:W-:Y:S01]  /*1d00*/  UTCHMMA gdesc[UR52], gdesc[UR40], tmem[UR19], tmem[UR60], idesc[UR61], UPT ;  /* 0x00ff3c28340075ea */ /* 0x0005e2000b800013 */
[----:B------:R2:W-:Y:S01]  /*1d10*/  UTCHMMA gdesc[UR54], gdesc[UR42], tmem[UR19], tmem[UR62], idesc[UR63], UPT ;  /* 0x00ff3e2a360075ea */ /* 0x0005e2000b800013 */
[----:B------:R-:W-:Y:S01]  /*1d20*/  NOP ;  /* 0x0000000000007918 */ /* 0x000fe20000000000 */
.L_x_55:
[----:B------:R-:W-:Y:S01]  /*1d30*/  ELECT P0, URZ, PT ;  /* 0x0000000000ff782f */ /* 0x000fe20003800000 */
[----:B--2---:R-:W-:-:S03]  /*1d40*/  UIADD3 UR4, UPT, UPT, UR10, 0xc010, URZ ;  /* 0x0000c0100a047890 */ /* 0x004fc6000fffe0ff */
[----:B------:R-:W-:Y:S01]  /*1d50*/  ISETP.LT.U32.AND P0, PT, R36, 0x20, P0 ;  /* 0x000000202400780c */ /* 0x000fe20000701070 */
[----:B------:R-:W-:-:S12]  /*1d60*/  UMOV UR5, URZ ;  /* 0x000000ff00057c82 */ /* 0x000fd80008000000 */
[----:B------:R-:W-:Y:S01]  /*1d70*/  VOTEU.ANY UP0, P0 ;  /* 0x0000000000ff7886 */ /* 0x000fe20000000100 */
[----:B------:R-:W-:Y:S01]  /*1d80*/  VOTEU.ANY UP1, P0 ;  /* 0x0000000000ff7886 */ /* 0x000fe20000020100 */
[----:B------:R-:W-:-:S03]  /*1d90*/  ISETP.GE.U32.AND P0, PT, R7, 0x81, PT ;  /* 0x000000810700780c */ /* 0x000fc60003f06070 */
[----:B------:R-:W-:Y:S02]  /*1da0*/  @UP0 UMOV UR12, UR4 ;  /* 0x00000004000c0c82 */ /* 0x000fe40008000000 */
[----:B------:R2:W-:Y:S01]  /*1db0*/  @UP1 UTCBAR [UR12], URZ ;  /* 0x000000ff0c0013e9 */ /* 0x0005e200080000ff */
[----:B------:R-:W-:Y:S06]  /*1dc0*/  BAR.SYNC.DEFER_BLOCKING 0x0 ;  /* 0x0000000000007b1d */ /* 0x000fec0000010000 */
[----:B------:R-:W3:Y:S02]  /*1dd0*/  SYNCS.PHASECHK.TRANS64.TRYWAIT P1, [UR10+0xc010], RZ ;  /* 0x00c010ffff0075a7 */ /* 0x000ee4000802110a */
[----:B--23--:R-:W-:Y:S05]  /*1de0*/  @!P1 BRA `(.L_x_56) ;  /* 0x0000000800d09947 */ /* 0x00cfea0003800000 */
.L_x_67:
[----:B------:R-:W-:Y:S05]  /*1df0*/  @!P0 BRA `(.L_x_53) ;  /* 0x0000000400208947 */ /* 0x000fea0003800000 */
[----:B------:R-:W-:Y:S01]  /*1e00*/  IMAD.MOV.U32 R2, RZ, RZ, 0x1 ;  /* 0x00000001ff027424 */ /* 0x000fe200078e00ff */
[----:B------:R-:W2:Y:S01]  /*1e10*/  LDCU UR68, c[0x0][0x3a0] ;  /* 0x00007400ff4477ac */ /* 0x000ea20008000800 */
[----:B------:R-:W-:-:S05]  /*1e20*/  UMOV UR15, 0x80 ;  /* 0x00000080000f7882 */ /* 0x000fca0000000000 */
.L_x_60:
[----:B------:R-:W-:Y:S01]  /*1e30*/  BAR.SYNC.DEFER_BLOCKING 0x0 ;  /* 0x0000000000007b1d */ /* 0x000fe20000010000 */
[----:B------:R-:W-:Y:S01]  /*1e40*/  ELECT P1, URZ, PT ;  /* 0x0000000000ff782f */ /* 0x000fe20003820000 */
[----:B-----5:R-:W-:Y:S01]  /*1e50*/  @!P3 IMAD.MOV.U32 R3, RZ, RZ, 0xc000 ;  /* 0x0000c000ff03b424 */ /* 0x020fe200078e00ff */
[----:B------:R-:W-:Y:S02]  /*1e60*/  ULOP3.LUT UR12, UR18, 0x1, URZ, 0xc0, !UPT ;  /* 0x00000001120c7892 */ /* 0x000fe4000f8ec0ff */
[C---:B------:R-:W-:Y:S02]  /*1e70*/  ISETP.LT.U32.AND P1, PT, R36.reuse, 0x40, P1 ;  /* 0x000000402400780c */ /* 0x040fe40000f21070 */
[----:B------:R-:W-:Y:S01]  /*1e80*/  ELECT P0, URZ, PT ;  /* 0x0000000000ff782f */ /* 0x000fe20003800000 */
[----:B------:R-:W-:Y:S02]  /*1e90*/  ULEA UR13, UR12, UR10, 0xd ;  /* 0x0000000a0c0d7291 */ /* 0x000fe4000f8e68ff */
[----:B------:R-:W-:Y:S01]  /*1ea0*/  ULEA UR30, UR12, UR15, 0x6 ;  /* 0x0000000f0c1e7291 */ /* 0x000fe2000f8e30ff */
[----:B------:R-:W-:Y:S01]  /*1eb0*/  ISETP.LT.U32.AND P0, PT, R36, 0x40, P0 ;  /* 0x000000402400780c */ /* 0x000fe20000701070 */
[----:B------:R-:W-:-:S02]  /*1ec0*/  ULEA UR14, UR12, UR11, 0x6 ;  /* 0x0000000b0c0e7291 */ /* 0x000fc4000f8e30ff */
[----:B------:R-:W-:-:S04]  /*1ed0*/  ULEA UR12, UR12, UR13, 0xd ;  /* 0x0000000d0c0c7291 */ /* 0x000fc8000f8e68ff */
[----:B------:R-:W-:-:S05]  /*1ee0*/  VOTEU.ANY UP0, P1 ;  /* 0x0000000000ff7886 */ /* 0x000fca0000800100 */
[----:B------:R-:W-:Y:S01]  /*1ef0*/  @UP0 UIADD3 UR28, UPT, UPT, UR13, 0x8000, URZ ;  /* 0x000080000d1c0890 */ /* 0x000fe2000fffe0ff */
[----:B------:R3:W-:Y:S01]  /*1f00*/  @!P3 SYNCS.ARRIVE.TRANS64 RZ, [UR10+0xc000], R3 ;  /* 0x00c00003ffffb9a7 */ /* 0x0007e2000800000a */
[----:B------:R-:W-:Y:S01]  /*1f10*/  @UP0 UIADD3 UR29, UPT, UPT, UR10, 0xc000, URZ ;  /* 0x0000c0000a1d0890 */ /* 0x000fe2000fffe0ff */
[----:B------:R-:W-:Y:S01]  /*1f20*/  VOTEU.ANY UP0, P1 ;  /* 0x0000000000ff7886 */ /* 0x000fe20000800100 */
[----:B------:R-:W-:Y:S01]  /*1f30*/  BAR.SYNC.DEFER_BLOCKING 0x0 ;  /* 0x0000000000007b1d */ /* 0x000fe20000010000 */
[----:B---3--:R-:W-:-:S05]  /*1f40*/  IMAD.U32 R3, R2, -0x80000000, RZ ;  /* 0x8000000002037824 */ /* 0x008fca00078e00ff */
[----:B------:R-:W-:-:S05]  /*1f50*/  VOTEU.ANY UP1, P0 ;  /* 0x0000000000ff7886 */ /* 0x000fca0000020100 */
[----:B------:R-:W-:Y:S01]  /*1f60*/  @UP1 UIADD3 UR13, UPT, UPT, UR10, 0xc000, URZ ;  /* 0x0000c0000a0d1890 */ /* 0x000fe2000fffe0ff */
[----:B------:R-:W-:Y:S01]  /*1f70*/  VOTEU.ANY UP1, P0 ;  /* 0x0000000000ff7886 */ /* 0x000fe20000020100 */
[----:B------:R3:W-:Y:S01]  /*1f80*/  @UP0 UTMALDG.2D [UR28], [UR6] ;  /* 0x0000001c060005b4 */ /* 0x0007e20008008000 */
[----:B------:R-:W-:Y:S01]  /*1f90*/  UISETP.NE.U32.AND UP0, UPT, UR18, URZ, UPT ;  /* 0x000000ff1200728c */ /* 0x000fe2000bf05070 */
[----:B------:R4:W-:Y:S06]  /*1fa0*/  MEMBAR.ALL.CTA ;  /* 0x0000000000007992 */ /* 0x0009ec0000008000 */
[----:B----4-:R-:W4:Y:S02]  /*1fb0*/  FENCE.VIEW.ASYNC.S ;  /* 0x00000000000073c6 */ /* 0x010f240000000000 */
[----:B----4-:R-:W-:Y:S06]  /*1fc0*/  BAR.SYNC.DEFER_BLOCKING 0x0 ;  /* 0x0000000000007b1d */ /* 0x010fec0000010000 */
[----:B------:R3:W-:Y:S02]  /*1fd0*/  @UP1 UTMALDG.2D [UR12], [UR8] ;  /* 0x0000000c080015b4 */ /* 0x0007e40008008000 */
[----:B------:R-:W-:Y:S06]  /*1fe0*/  BAR.SYNC.DEFER_BLOCKING 0x0 ;  /* 0x0000000000007b1d */ /* 0x000fec0000010000 */
[----:B------:R-:W4:Y:S02]  /*1ff0*/  SYNCS.PHASECHK.TRANS64.TRYWAIT P0, [UR10+0xc000], R3 ;  /* 0x00c00003ff0075a7 */ /* 0x000f24000800110a */
[----:B---34-:R-:W-:Y:S05]  /*2000*/  @!P0 BRA `(.L_x_57) ;  /* 0x0000000800548947 */ /* 0x018fea0003800000 */
.L_x_68:
[----:B------:R-:W-:Y:S05]  /*2010*/  BRA.U UP0, `(.L_x_58) ;  /* 0x0000000100647547 */ /* 0x000fea000b800000 */
[----:B------:R-:W-:Y:S01]  /*2020*/  UMOV UR12, 0x0 ;  /* 0x00000000000c7882 */ /* 0x000fe20000000000 */
[----:B------:R-:W-:Y:S01]  /*2030*/  UMOV UR13, 0x4210010 ;  /* 0x04210010000d7882 */ /* 0x000fe20000000000 */
[----:B------:R-:W-:Y:S01]  /*2040*/  UMOV UR28, 0x0 ;  /* 0x00000000001c7882 */ /* 0x000fe20000000000 */
[----:B------:R-:W-:Y:S01]  /*2050*/  UMOV UR29, 0x4210010 ;  /* 0x04210010001d7882 */ /* 0x000fe20000000000 */
        /* <DEDUP_REMOVED lines=21> */
.L_x_58:
[----:B------:R-:W-:-:S04]  /*21b0*/  ELECT P0, URZ, PT ;  /* 0x0000000000ff782f */ /* 0x000fc80003800000 */
[----:B------:R-:W-:-:S13]  /*21c0*/  ISETP.LT.U32.AND P0, PT, R36, 0x20, P0 ;  /* 0x000000202400780c */ /* 0x000fda0000701070 */
[----:B------:R-:W-:Y:S01]  /*21d0*/  VOTEU.ANY UP0, P0 ;  /* 0x0000000000ff7886 */ /* 0x000fe20000000100 */
[----:B------:R-:W-:-:S04]  /*21e0*/  VOTEU.ANY UP1, P0 ;  /* 0x0000000000ff7886 */ /* 0x000fc80000020100 */
[----:B---3--:R-:W-:Y:S02]  /*21f0*/  @UP0 UMOV UR12, UR4 ;  /* 0x00000004000c0c82 */ /* 0x008fe40008000000 */
[----:B------:R3:W-:Y:S01]  /*2200*/  @UP1 UTCBAR [UR12], URZ ;  /* 0x000000ff0c0013e9 */ /* 0x0007e200080000ff */
[----:B------:R-:W-:Y:S06]  /*2210*/  BAR.SYNC.DEFER_BLOCKING 0x0 ;  /* 0x0000000000007b1d */ /* 0x000fec0000010000 */
[----:B------:R-:W4:Y:S02]  /*2220*/  SYNCS.PHASECHK.TRANS64.TRYWAIT P0, [UR10+0xc010], R3 ;  /* 0x00c01003ff0075a7 */ /* 0x000f24000800110a */
[----:B---34-:R-:W-:Y:S05]  /*2230*/  @!P0 BRA `(.L_x_59) ;  /* 0x0000000400d48947 */ /* 0x018fea0003800000 */
.L_x_69:
[----:B------:R-:W-:Y:S01]  /*2240*/  UIADD3 UR15, UPT, UPT, UR15, 0x80, URZ ;  /* 0x000000800f0f7890 */ /* 0x000fe2000fffe0ff */
[----:B------:R-:W-:-:S03]  /*2250*/  LOP3.LUT R2, R2, 0x1, RZ, 0x3c, !PT ;  /* 0x0000000102027812 */ /* 0x000fc600078e3cff */
[----:B--2---:R-:W-:-:S09]  /*2260*/  UISETP.GE.AND UP0, UPT, UR15, UR68, UPT ;  /* 0x000000440f00728c */ /* 0x004fd2000bf06270 */
[----:B------:R-:W-:Y:S05]  /*2270*/  BRA.U !UP0, `(.L_x_60) ;  /* 0xfffffff908ec7547 */ /* 0x000fea000b83ffff */
.L_x_53:
[----:B---34-:R-:W-:Y:S01]  /*2280*/  BAR.SYNC.DEFER_BLOCKING 0x0 ;  /* 0x0000000000007b1d */ /* 0x018fe20000010000 */
[----:B------:R-:W-:-:S05]  /*2290*/  IMAD.SHL.U32 R2, R0, 0x40, RZ ;  /* 0x0000004000027824 */ /* 0x000fca00078e00ff */
[----:B------:R-:W-:Y:S04]  /*22a0*/  BSSY.RECONVERGENT B4, `(.L_x_61) ;  /* 0x0000004000047945 */ /* 0x000fe80003800200 */
[----:B------:R-:W-:Y:S05]  /*22b0*/  @P3 BRA `(.L_x_62) ;  /* 0x0000000000083947 */ /* 0x000fea0003800000 */
[----:B------:R-:W3:Y:S02]  /*22c0*/  SYNCS.CCTL.IV [UR10+0xc000] ;  /* 0x00c00000ff0079b1 */ /* 0x000ee4000800000a */
[----:B---3--:R-:W3:Y:S02]  /*22d0*/  SYNCS.CCTL.IV [UR10+0xc010] ;  /* 0x00c01000ff0079b1 */ /* 0x008ee4000800000a */
.L_x_62:
[----:B--2---:R-:W-:Y:S05]  /*22e0*/  BSYNC.RECONVERGENT B4 ;  /* 0x0000000000047941 */ /* 0x004fea0003800200 */
.L_x_61:
[----:B------:R-:W-:Y:S01]  /*22f0*/  USHF.L.U32 UR4, UR18, 0x15, URZ ;  /* 0x0000001512047899 */ /* 0x000fe200080006ff */
[----:B-----5:R-:W-:Y:S01]  /*2300*/  IMAD.SHL.U32 R3, R0, 0x10, RZ ;  /* 0x0000001000037824 */ /* 0x020fe200078e00ff */
[----:B------:R-:W-:Y:S01]  /*2310*/  USHF.L.U32 UR5, UR18, 0x4, URZ ;  /* 0x0000000412057899 */ /* 0x000fe200080006ff */
[----:B------:R-:W-:Y:S01]  /*2320*/  LOP3.LUT R2, R2, 0x3800, RZ, 0xc0, !PT ;  /* 0x0000380002027812 */ /* 0x000fe200078ec0ff */
[----:B------:R-:W-:Y:S02]  /*2330*/  ULOP3.LUT UR4, UR4, 0x600000, URZ, 0xc0, !UPT ;  /* 0x0060000004047892 */ /* 0x000fe4000f8ec0ff */
[----:B------:R-:W-:Y:S01]  /*2340*/  ULOP3.LUT UR5, UR5, 0x40, URZ, 0xc0, !UPT ;  /* 0x0000004005057892 */ /* 0x000fe2000f8ec0ff */
[----:B------:R-:W-:Y:S01]  /*2350*/  LOP3.LUT R3, R2, 0x70, R3, 0xf8, !PT ;  /* 0x0000007002037812 */ /* 0x000fe200078ef803 */
[C---:B------:R-:W-:Y:S01]  /*2360*/  IMAD.SHL.U32 R2, R0.reuse, 0x4, RZ ;  /* 0x0000000400027824 */ /* 0x040fe200078e00ff */
[----:B------:R-:W-:Y:S01]  /*2370*/  ELECT P0, URZ, PT ;  /* 0x0000000000ff782f */ /* 0x000fe20003800000 */
[----:B------:R-:W-:Y:S01]  /*2380*/  IMAD.SHL.U32 R0, R0, 0x80, RZ ;  /* 0x0000008000007824 */ /* 0x000fe200078e00ff */
[----:B------:R-:W-:-:S02]  /*2390*/  UIADD3 UR4, UPT, UPT, UR5, UR4, UR19 ;  /* 0x0000000405047290 */ /* 0x000fc4000fffe013 */
[----:B------:R-:W-:Y:S01]  /*23a0*/  LOP3.LUT R3, R3, 0x40, R2, 0x78, !PT ;  /* 0x0000004003037812 */ /* 0x000fe200078e7802 */
[----:B------:R-:W-:Y:S01]  /*23b0*/  ULOP3.LUT UR18, UR18, 0x1, URZ, 0xc0, !UPT ;  /* 0x0000000112127892 */ /* 0x000fe2000f8ec0ff */
[----:B------:R-:W-:Y:S01]  /*23c0*/  ISETP.LT.U32.AND P0, PT, R36, 0x40, P0 ;  /* 0x000000402400780c */ /* 0x000fe20000701070 */
[----:B------:R-:W-:Y:S01]  /*23d0*/  UMOV UR6, UR31 ;  /* 0x0000001f00067c82 */ /* 0x000fe20008000000 */
[----:B------:R-:W-:Y:S01]  /*23e0*/  LOP3.LUT R0, R3, 0x780, R0, 0xf8, !PT ;  /* 0x0000078003007812 */ /* 0x000fe200078ef800 */
[----:B------:R-:W-:Y:S02]  /*23f0*/  ULEA UR5, UR18, UR11, 0x6 ;  /* 0x0000000b12057291 */ /* 0x000fe4000f8e30ff */
[----:B------:R-:W-:Y:S01]  /*2400*/  LDTM.16dp32bit_t0_t15.x32 R4, tmem[UR4] ;  /* 0x00000004000479ee */ /* 0x000fe20008a80000 */
[----:B------:R-:W2:Y:S01]  /*2410*/  LDTM.16dp32bit_t16_t31.x32 R4, tmem[UR4+0x20] ;  /* 0x00002004000479ee */ /* 0x000ea20008aa0000 */
[C---:B------:R-:W-:Y:S01]  /*2420*/  LOP3.LUT R2, R0.reuse, 0x10, RZ, 0x3c, !PT ;  /* 0x0000001000027812 */ /* 0x040fe200078e3cff */
[----:B------:R-:W-:Y:S01]  /*2430*/  NOP ;  /* 0x0000000000007918 */ /* 0x000fe20000000000 */
[----:B------:R-:W-:Y:S01]  /*2440*/  LOP3.LUT R3, R0, 0x20, RZ, 0x3c, !PT ;  /* 0x0000002000037812 */ /* 0x000fe200078e3cff */
[----:B------:R-:W-:-:S03]  /*2450*/  ULEA UR4, UR18, UR10, 0xd ;  /* 0x0000000a12047291 */ /* 0x000fc6000f8e68ff */
[----:B--2---:R-:W-:Y:S01]  /*2460*/  VOTEU.ANY UP1, P0 ;  /* 0x0000000000ff7886 */ /* 0x004fe20000020100 */
[----:B------:R-:W-:Y:S01]  /*2470*/  VOTEU.ANY UP0, P0 ;  /* 0x0000000000ff7886 */ /* 0x000fe20000000100 */
[----:B------:R-:W-:Y:S02]  /*2480*/  F2FP.F16.F32.PACK_AB R4, R5, R4 ;  /* 0x000000040504723e */ /* 0x000fe400000000ff */
[----:B------:R-:W-:Y:S02]  /*2490*/  F2FP.F16.F32.PACK_AB R5, R7, R6 ;  /* 0x000000060705723e */ /* 0x000fe400000000ff */
[----:B------:R-:W-:Y:S02]  /*24a0*/  F2FP.F16.F32.PACK_AB R12, R13, R12 ;  /* 0x0000000c0d0c723e */ /* 0x000fe400000000ff */
[----:B------:R-:W-:Y:S02]  /*24b0*/  F2FP.F16.F32.PACK_AB R6, R9, R8 ;  /* 0x000000080906723e */ /* 0x000fe400000000ff */
[----:B------:R-:W-:-:S02]  /*24c0*/  F2FP.F16.F32.PACK_AB R7, R11, R10 ;  /* 0x0000000a0b07723e */ /* 0x000fc400000000ff */
[----:B------:R-:W-:Y:S02]  /*24d0*/  F2FP.F16.F32.PACK_AB R13, R15, R14 ;  /* 0x0000000e0f0d723e */ /* 0x000fe400000000ff */
[----:B------:R-:W-:Y:S01]  /*24e0*/  F2FP.F16.F32.PACK_AB R20, R21, R20 ;  /* 0x000000141514723e */ /* 0x000fe200000000ff */
[----:B---3--:R2:W-:Y:S01]  /*24f0*/  STS.128 [R0+UR10], R4 ;  /* 0x0000000400007988 */ /* 0x0085e20008000c0a */
[----:B------:R-:W-:Y:S02]  /*2500*/  F2FP.F16.F32.PACK_AB R14, R17, R16 ;  /* 0x00000010110e723e */ /* 0x000fe400000000ff */
[----:B------:R-:W-:Y:S02]  /*2510*/  F2FP.F16.F32.PACK_AB R15, R19, R18 ;  /* 0x00000012130f723e */ /* 0x000fe400000000ff */
[----:B------:R-:W-:Y:S02]  /*2520*/  F2FP.F16.F32.PACK_AB R21, R23, R22 ;  /* 0x000000161715723e */ /* 0x000fe400000000ff */
[----:B------:R-:W-:Y:S01]  /*2530*/  F2FP.F16.F32.PACK_AB R28, R29, R28 ;  /* 0x0000001c1d1c723e */ /* 0x000fe200000000ff */
[----:B------:R2:W-:Y:S01]  /*2540*/  STS.128 [R2+UR10], R12 ;  /* 0x0000000c02007988 */ /* 0x0005e20008000c0a */
[----:B------:R-:W-:-:S02]  /*2550*/  F2FP.F16.F32.PACK_AB R22, R25, R24 ;  /* 0x000000181916723e */ /* 0x000fc400000000ff */
[----:B------:R-:W-:Y:S02]  /*2560*/  F2FP.F16.F32.PACK_AB R23, R27, R26 ;  /* 0x0000001a1b17723e */ /* 0x000fe400000000ff */
[----:B------:R-:W-:Y:S02]  /*2570*/  F2FP.F16.F32.PACK_AB R29, R31, R30 ;  /* 0x0000001e1f1d723e */ /* 0x000fe400000000ff */
[----:B------:R-:W-:Y:S01]  /*2580*/  F2FP.F16.F32.PACK_AB R30, R33, R32 ;  /* 0x00000020211e723e */ /* 0x000fe200000000ff */
[----:B------:R2:W-:Y:S01]  /*2590*/  STS.128 [R3+UR10], R20 ;  /* 0x0000001403007988 */ /* 0x0005e20008000c0a */
[----:B------:R-:W-:Y:S02]  /*25a0*/  F2FP.F16.F32.PACK_AB R31, R35, R34 ;  /* 0x00000022231f723e */ /* 0x000fe400000000ff */
[----:B------:R-:W-:-:S05]  /*25b0*/  LOP3.LUT R8, R0, 0x30, RZ, 0x3c, !PT ;  /* 0x0000003000087812 */ /* 0x000fca00078e3cff */
[----:B------:R2:W-:Y:S01]  /*25c0*/  STS.128 [R8+UR10], R28 ;  /* 0x0000001c08007988 */ /* 0x0005e20008000c0a */
[----:B------:R3:W-:Y:S06]  /*25d0*/  MEMBAR.ALL.CTA ;  /* 0x0000000000007992 */ /* 0x0007ec0000008000 */
[----:B---3--:R-:W3:Y:S02]  /*25e0*/  FENCE.VIEW.ASYNC.S ;  /* 0x00000000000073c6 */ /* 0x008ee40000000000 */
[----:B---3--:R-:W-:Y:S06]  /*25f0*/  BAR.SYNC.DEFER_BLOCKING 0x0 ;  /* 0x0000000000007b1d */ /* 0x008fec0000010000 */
[----:B------:R2:W-:Y:S01]  /*2600*/  @UP1 UTMASTG.2D [UR4], [UR16] ;  /* 0x00000004100013b5 */ /* 0x0005e20008008000 */
[----:B------:R0:W-:Y:S01]  /*2610*/  UTMACMDFLUSH ;  /* 0x00000000000079b7 */ /* 0x0001e20000000000 */
[----:B------:R-:W-:-:S04]  /*2620*/  DEPBAR.LE SB0, 0x0 ;  /* 0x000080000000791a */ /* 0x000fc80000000000 */
[----:B------:R-:W-:Y:S08]  /*2630*/  BAR.SYNC.DEFER_BLOCKING 0x0 ;  /* 0x0000000000007b1d */ /* 0x000ff00000010000 */
[----:B------:R-:W-:Y:S06]  /*2640*/  BAR.SYNC.DEFER_BLOCKING 0x0 ;  /* 0x0000000000007b1d */ /* 0x000fec0000010000 */
[----:B--2---:R-:W-:Y:S05]  /*2650*/  @P2 BRA `(.L_x_63) ;  /* 0x0000000000a02947 */ /* 0x004fea0003800000 */
[----:B------:R-:W2:Y:S01]  /*2660*/  S2UR UR5, SR_CgaCtaId ;  /* 0x00000000000579c3 */ /* 0x000ea20000008800 */
[----:B------:R-:W-:Y:S01]  /*2670*/  NOP ;  /* 0x0000000000007918 */ /* 0x000fe20000000000 */
[----:B------:R-:W-:Y:S01]  /*2680*/  UMOV UR4, 0x50 ;  /* 0x0000005000047882 */ /* 0x000fe20000000000 */
[----:B------:R-:W-:Y:S02]  /*2690*/  IMAD.U32 R0, RZ, RZ, UR19 ;  /* 0x00000013ff007e24 */ /* 0x000fe4000f8e00ff */
[----:B------:R-:W-:Y:S02]  /*26a0*/  IMAD.MOV.U32 R3, RZ, RZ, 0xf ;  /* 0x0000000fff037424 */ /* 0x000fe400078e00ff */
[----:B------:R-:W-:Y:S01]  /*26b0*/  IMAD.MOV.U32 R7, RZ, RZ, 0x1 ;  /* 0x00000001ff077424 */ /* 0x000fe200078e00ff */
[----:B------:R-:W-:-:S04]  /*26c0*/  LOP3.LUT R0, R0, 0xffff, RZ, 0xc0, !PT ;  /* 0x0000ffff00007812 */ /* 0x000fc800078ec0ff */
[----:B------:R-:W-:-:S05]  /*26d0*/  SHF.R.U32.HI R0, RZ, 0x5, R0 ;  /* 0x00000005ff007819 */ /* 0x000fca0000011600 */
[----:B------:R-:W-:Y:S01]  /*26e0*/  VIADD R2, R0, 0x10 ;  /* 0x0000001000027836 */ /* 0x000fe20000000000 */
[----:B------:R-:W-:Y:S01]  /*26f0*/  SHF.L.U32 R0, R3, R0, RZ ;  /* 0x0000000003007219 */ /* 0x000fe200000006ff */
[----:B--2---:R-:W-:-:S03]  /*2700*/  ULEA UR6, UR5, UR4, 0x18 ;  /* 0x0000000405067291 */ /* 0x004fc6000f8ec0ff */
[----:B------:R-:W-:-:S04]  /*2710*/  SHF.L.U32 R3, R7, R2, RZ ;  /* 0x0000000207037219 */ /* 0x000fc800000006ff */
[----:B------:R-:W-:Y:S02]  /*2720*/  LOP3.LUT R0, R3, R0, RZ, 0xfc, !PT ;  /* 0x0000000003007212 */ /* 0x000fe400078efcff */
[----:B------:R-:W2:Y:S02]  /*2730*/  LDS R5, [UR6] ;  /* 0x00000006ff057984 */ /* 0x000ea40008000800 */
[C---:B------:R-:W-:Y:S02]  /*2740*/  LOP3.LUT R2, R0.reuse, 0xffff, RZ, 0xc0, !PT ;  /* 0x0000ffff00027812 */ /* 0x040fe400078ec0ff */
[----:B--2---:R-:W-:-:S04]  /*2750*/  LOP3.LUT R3, R0, 0xffff, R5, 0x80, !PT ;  /* 0x0000ffff00037812 */ /* 0x004fc800078e8005 */
[----:B------:R-:W-:-:S13]  /*2760*/  ISETP.NE.AND P0, PT, R3, R2, PT ;  /* 0x000000020300720c */ /* 0x000fda0003f05270 */
[----:B------:R-:W-:Y:S05]  /*2770*/  @P0 BRA `(.L_x_64) ;  /* 0x0000000000500947 */ /* 0x000fea0003800000 */
[----:B------:R-:W-:Y:S02]  /*2780*/  SHF.R.U32.HI R5, RZ, 0x10, R5 ;  /* 0x00000010ff057819 */ /* 0x000fe40000011605 */
[----:B------:R-:W-:-:S04]  /*2790*/  SHF.R.U32.HI R2, RZ, 0x10, R0 ;  /* 0x00000010ff027819 */ /* 0x000fc80000011600 */
[----:B------:R-:W-:-:S04]  /*27a0*/  LOP3.LUT R5, R5, R2, RZ, 0xc0, !PT ;  /* 0x0000000205057212 */ /* 0x000fc800078ec0ff */
[----:B------:R-:W-:-:S13]  /*27b0*/  ISETP.NE.AND P0, PT, R5, R2, PT ;  /* 0x000000020500720c */ /* 0x000fda0003f05270 */
[----:B------:R-:W-:Y:S05]  /*27c0*/  @P0 BRA `(.L_x_65) ;  /* 0x0000000000300947 */ /* 0x000fea0003800000 */
[----:B------:R-:W-:Y:S01]  /*27d0*/  R2UR UR4, R0 ;  /* 0x00000000000472ca */ /* 0x000fe200000e0000 */
[----:B------:R-:W-:Y:S01]  /*27e0*/  VOTEU.ANY UR5, UPT, PT ;  /* 0x0000000000057886 */ /* 0x000fe200038e0100 */
[----:B------:R-:W2:Y:S01]  /*27f0*/  S2R R0, SR_LANEID ;  /* 0x0000000000007919 */ /* 0x000ea20000000000 */
[----:B------:R-:W-:-:S10]  /*2800*/  UFLO.U32 UR5, UR5 ;  /* 0x00000005000572bd */ /* 0x000fd400080e0000 */
[----:B------:R-:W-:-:S06]  /*2810*/  ULOP3.LUT UR4, URZ, UR4, URZ, 0x33, !UPT ;  /* 0x00000004ff047292 */ /* 0x000fcc000f8e33ff */
[----:B------:R-:W-:-:S04]  /*2820*/  IMAD.U32 R2, RZ, RZ, UR4 ;  /* 0x00000004ff027e24 */ /* 0x000fc8000f8e00ff */
[----:B------:R-:W3:Y:S02]  /*2830*/  REDUX UR7, R2 ;  /* 0x00000000020773c4 */ /* 0x000ee40000000000 */
[----:B------:R4:W-:Y:S01]  /*2840*/  UTCATOMSWS.AND URZ, UR4 ;  /* 0x0000000400ff79e3 */ /* 0x0009e20008000000 */
[----:B--2---:R-:W-:Y:S01]  /*2850*/  ISETP.EQ.U32.AND P0, PT, R0, UR5, PT ;  /* 0x0000000500007c0c */ /* 0x004fe2000bf02070 */
[----:B---3--:R-:W-:-:S12]  /*2860*/  IMAD.U32 R0, RZ, RZ, UR7 ;  /* 0x00000007ff007e24 */ /* 0x008fd8000f8e00ff */
[----:B------:R4:W-:Y:S01]  /*2870*/  @P0 ATOMS.AND RZ, [UR6], R0 ;  /* 0x00000000ffff098c */ /* 0x0009e2000a800006 */
[----:B------:R-:W-:Y:S05]  /*2880*/  BRA `(.L_x_63) ;  /* 0x0000000000147947 */ /* 0x000fea0003800000 */
.L_x_65:
[----:B------:R-:W-:-:S07]  /*2890*/  MOV R2, 0x28b0 ;  /* 0x000028b000027802 */ /* 0x000fce0000000f00 */
[----:B-1----:R-:W-:Y:S05]  /*28a0*/  CALL.REL.NOINC `($__internal_0_$__cuda_sm10x_tcgen05_guardrail_trap_col_being_dealloced_not_returned_by_alloc) ;  /* 0x0000000000447944 */ /* 0x002fea0003c00000 */
[----:B------:R-:W-:Y:S05]  /*28b0*/  BRA `(.L_x_63) ;  /* 0x0000000000087947 */ /* 0x000fea0003800000 */
.L_x_64:
[----:B------:R-:W-:-:S07]  /*28c0*/  MOV R2, 0x28e0 ;  /* 0x000028e000027802 */ /* 0x000fce0000000f00 */
[----:B-1----:R-:W-:Y:S05]  /*28d0*/  CALL.REL.NOINC `($__internal_2_$__cuda_sm10x_tcgen05_guardrail_trap_unallocated_columns_being_dealloced) ;  /* 0x0000000000507944 */ /* 0x002fea0003c00000 */
.L_x_63:
[----:B------:R-:W-:Y:S01]  /*28e0*/  NOP ;  /* 0x0000000000007918 */ /* 0x000fe20000000000 */
[----:B----4-:R-:W-:Y:S05]  /*28f0*/  EXIT ;  /* 0x000000000000794d */ /* 0x010fea0003800000 */
.L_x_54:
[----:B------:R-:W2:Y:S02]  /*2900*/  SYNCS.PHASECHK.TRANS64.TRYWAIT P0, [UR10+0xc000], RZ ;  /* 0x00c000ffff0075a7 */ /* 0x000ea4000800110a */
[----:B--2---:R-:W-:Y:S05]  /*2910*/  @!P0 BRA `(.L_x_54) ;  /* 0xfffffffc00f88947 */ /* 0x004fea000383ffff */
[----:B------:R-:W-:Y:S05]  /*2920*/  BRA `(.L_x_66) ;  /* 0xfffffff000987947 */ /* 0x000fea000383ffff */
.L_x_56:
[----:B------:R-:W2:Y:S02]  /*2930*/  SYNCS.PHASECHK.TRANS64.TRYWAIT P1, [UR10+0xc010], RZ ;  /* 0x00c010ffff0075a7 */ /* 0x000ea4000802110a */
[----:B--2---:R-:W-:Y:S05]  /*2940*/  @!P1 BRA `(.L_x_56) ;  /* 0xfffffffc00f89947 */ /* 0x004fea000383ffff */
[----:B------:R-:W-:Y:S05]  /*2950*/  BRA `(.L_x_67) ;  /* 0xfffffff400247947 */ /* 0x000fea000383ffff */
.L_x_57:
[----:B------:R-:W3:Y:S02]  /*2960*/  SYNCS.PHASECHK.TRANS64.TRYWAIT P0, [UR10+0xc000], R3 ;  /* 0x00c00003ff0075a7 */ /* 0x000ee4000800110a */
[----:B---3--:R-:W-:Y:S05]  /*2970*/  @!P0 BRA `(.L_x_57) ;  /* 0xfffffffc00f88947 */ /* 0x008fea000383ffff */
[----:B------:R-:W-:Y:S05]  /*2980*/  BRA `(.L_x_68) ;  /* 0xfffffff400a07947 */ /* 0x000fea000383ffff */
.L_x_59:
[----:B------:R-:W3:Y:S02]  /*2990*/  SYNCS.PHASECHK.TRANS64.TRYWAIT P0, [UR10+0xc010], R3 ;  /* 0x00c01003ff0075a7 */ /* 0x000ee4000800110a */
[----:B---3--:R-:W-:Y:S05]  /*29a0*/  @!P0 BRA `(.L_x_59) ;  /* 0xfffffffc00f88947 */ /* 0x008fea000383ffff */
[----:B------:R-:W-:Y:S05]  /*29b0*/  BRA `(.L_x_69) ;  /* 0xfffffff800207947 */ /* 0x000fea000383ffff */
        .weak           $__internal_0_$__cuda_sm10x_tcgen05_guardrail_trap_col_being_dealloced_not_returned_by_alloc
        .type           $__internal_0_$__cuda_sm10x_tcgen05_guardrail_trap_col_being_dealloced_not_returned_by_alloc,@function
        .size           $__internal_0_$__cuda_sm10x_tcgen05_guardrail_trap_col_being_dealloced_not_returned_by_alloc,($__internal_1_$__cuda_sm10x_tcgen05_guardrail_trap_phase_invalid_during_alloc - $__internal_0_$__cuda_sm10x_tcgen05_guardrail_trap_col_being_dealloced_not_returned_by_alloc)
$__internal_0_$__cuda_sm10x_tcgen05_guardrail_trap_col_being_dealloced_not_returned_by_alloc:
[----:B------:R-:W-:Y:S05]  /*29c0*/  BPT.TRAP 0x1 ;  /* 0x000000040000795c */ /* 0x000fea0000300000 */
[----:B------:R-:W-:-:S04]  /*29d0*/  IMAD.MOV.U32 R3, RZ, RZ, 0x0 ;  /* 0x00000000ff037424 */ /* 0x000fc800078e00ff */
[----:B------:R-:W-:Y:S05]  /*29e0*/  RET.REL.NODEC R2 `(gluon_tcgen05) ;  /* 0xffffffd402847950 */ /* 0x000fea0003c3ffff */
        .weak           $__internal_1_$__cuda_sm10x_tcgen05_guardrail_trap_phase_invalid_during_alloc
        .type           $__internal_1_$__cuda_sm10x_tcgen05_guardrail_trap_phase_invalid_during_alloc,@function
        .size           $__internal_1_$__cuda_sm10x_tcgen05_guardrail_trap_phase_invalid_during_alloc,($__internal_2_$__cuda_sm10x_tcgen05_guardrail_trap_unallocated_columns_being_dealloced - $__internal_1_$__cuda_sm10x_tcgen05_guardrail_trap_phase_invalid_during_alloc)
$__internal_1_$__cuda_sm10x_tcgen05_guardrail_trap_phase_invalid_during_alloc:
[----:B------:R-:W-:Y:S05]  /*29f0*/  BPT.TRAP 0x1 ;  /* 0x000000040000795c */ /* 0x000fea0000300000 */
[----:B------:R-:W-:-:S04]  /*2a00*/  IMAD.MOV.U32 R3, RZ, RZ, 0x0 ;  /* 0x00000000ff037424 */ /* 0x000fc800078e00ff */
[----:B------:R-:W-:Y:S05]  /*2a10*/  RET.REL.NODEC R2 `(gluon_tcgen05) ;  /* 0xffffffd402787950 */ /* 0x000fea0003c3ffff */
        .weak           $__internal_2_$__cuda_sm10x_tcgen05_guardrail_trap_unallocated_columns_being_dealloced
        .type           $__internal_2_$__cuda_sm10x_tcgen05_guardrail_trap_unallocated_columns_being_dealloced,@function
        .size           $__internal_2_$__cuda_sm10x_tcgen05_guardrail_trap_unallocated_columns_being_dealloced,(.L_x_73 - $__internal_2_$__cuda_sm10x_tcgen05_guardrail_trap_unallocated_columns_being_dealloced)
$__internal_2_$__cuda_sm10x_tcgen05_guardrail_trap_unallocated_columns_being_dealloced:
[----:B------:R-:W-:Y:S05]  /*2a20*/  BPT.TRAP 0x1 ;  /* 0x000000040000795c */ /* 0x000fea0000300000 */
[----:B------:R-:W-:-:S04]  /*2a30*/  IMAD.MOV.U32 R3, RZ, RZ, 0x0 ;  /* 0x00000000ff037424 */ /* 0x000fc800078e00ff */
[----:B------:R-:W-:Y:S05]  /*2a40*/  RET.REL.NODEC R2 `(gluon_tcgen05) ;  /* 0xffffffd4026c7950 */ /* 0x000fea0003c3ffff */
.L_x_70:
[----:B------:R-:W-:-:S00]  /*2a50*/  BRA `(.L_x_70) ;  /* 0xfffffffc00fc7947 */ /* 0x000fc0000383ffff */
[----:B------:R-:W-:-:S00]  /*2a60*/  NOP ;  /* 0x0000000000007918 */ /* 0x000fc00000000000 */
        /* <DEDUP_REMOVED lines=9> */
.L_x_73:


//--------------------- .nv.shared.gluon_tcgen05  --------------------------
	.section	.nv.shared.gluon_tcgen05,"aw",@nobits
	.sectionflags	@""
	.align	16
	.zero		1024


//--------------------- .nv.shared.reserved.0     --------------------------
	.section	.nv.shared.reserved.0,"aw",@nobits
	.align	8
	.weak		__nv_reservedSMEM_offset_0_alias
	.size		__nv_reservedSMEM_offset_0_alias, 0, 64
	.other		__nv_reservedSMEM_offset_0_alias,@"STO_CUDA_RESERVED_SHARED STV_DEFAULT"
__nv_reservedSMEM_offset_0_alias:
	.zero		0
.nv.shared.reserved.0:
	.zero		64
	.weak		__nv_reservedSMEM_allocation_phase
	.type		__nv_reservedSMEM_allocation_phase,@object
	.size		__nv_reservedSMEM_allocation_phase,(.L_0 - __nv_reservedSMEM_allocation_phase)
__nv_reservedSMEM_allocation_phase:
	.zero		1
.L_0:
	.zero		7
	.weak		__nv_reservedSMEM_devtool_atexit_pc
	.type		__nv_reservedSMEM_devtool_atexit_pc,@object
	.size		__nv_reservedSMEM_devtool_atexit_pc,(__nv_reservedSMEM_allocation_mask - __nv_reservedSMEM_devtool_atexit_pc)
__nv_reservedSMEM_devtool_atexit_pc:
	.zero		8
	.weak		__nv_reservedSMEM_allocation_mask
	.type		__nv_reservedSMEM_allocation_mask,@object
	.size		__nv_reservedSMEM_allocation_mask,(.L_2 - __nv_reservedSMEM_allocation_mask)
__nv_reservedSMEM_allocation_mask:
	.zero		4
.L_2:


//--------------------- .nv.constant0.gluon_tcgen05 --------------------------
	.section	.nv.constant0.gluon_tcgen05,"a",@progbits
	.sectionflags	@""
	.align	4
.nv.constant0.gluon_tcgen05:
	.zero		976


//--------------------- SYMBOLS --------------------------

	.type		.nv.reservedSmem.offset0,@object
	.size		.nv.reservedSmem.offset0,0x4
	.type		.nv.reservedSmem.cap,@object
	.size		.nv.reservedSmem.cap,0x4
